	.target	sm_90a

	.elftype	@"ET_EXEC"


//--------------------- .note.nv.tkinfo           --------------------------
	.section	.note.nv.tkinfo,"",@"SHT_NOTE"
	.sectionflags	@"SHF_NOTE_NV_TKINFO"
	.tkinfo
        /*0018*/ 	.word	0x00000002
        /*0030*/ 	.string	""
        /*0030*/ 	.string	"ptxas"
        /*0030*/ 	.string	"Cuda compilation tools, release 13.0, V13.0.88"
        /*0030*/ 	.string	"Build cuda_13.0.r13.0/compiler.36424714_0"
        /*0030*/ 	.string	"-arch sm_90a -m 64 "



//--------------------- .note.nv.cuinfo           --------------------------
	.section	.note.nv.cuinfo,"",@"SHT_NOTE"
	.sectionflags	@"SHF_NOTE_NV_CUINFO"
        /*0018*/ 	.short	0x0002
        /*001a*/ 	.short	0x005a
        /*001c*/ 	.short	0x0082
	.zero		2


//--------------------- .nv.info                  --------------------------
	.section	.nv.info,"",@"SHT_CUDA_INFO"
	.align	4


	//----- nvinfo : EIATTR_REGCOUNT
	.align		4
        /*0000*/ 	.byte	0x04, 0x2f
        /*0002*/ 	.short	(.L_1 - .L_0)
	.align		4
.L_0:
        /*0004*/ 	.word	index@(_Z25multi_tensor_apply_kernelI18TensorListMetadataILi3ELb0EEN18transformer_engine16multi_tensor_sgd10SGDFunctorILi3E6__halfS5_EEJffffbbbfEEvlPViT_T0_DpT1_)
        /*0008*/ 	.word	0x00000026


	//----- nvinfo : EIATTR_FRAME_SIZE
	.align		4
.L_1:
        /*000c*/ 	.byte	0x04, 0x11
        /*000e*/ 	.short	(.L_3 - .L_2)
	.align		4
.L_2:
        /*0010*/ 	.word	index@(_Z25multi_tensor_apply_kernelI18TensorListMetadataILi3ELb0EEN18transformer_engine16multi_tensor_sgd10SGDFunctorILi3E6__halfS5_EEJffffbbbfEEvlPViT_T0_DpT1_)
        /*0014*/ 	.word	0x00000000


	//----- nvinfo : EIATTR_REGCOUNT
	.align		4
.L_3:
        /*0018*/ 	.byte	0x04, 0x2f
        /*001a*/ 	.short	(.L_5 - .L_4)
	.align		4
.L_4:
        /*001c*/ 	.word	index@(_Z25multi_tensor_apply_kernelI18TensorListMetadataILi3ELb0EEN18transformer_engine16multi_tensor_sgd10SGDFunctorILi3EffEEJffffbbbfEEvlPViT_T0_DpT1_)
        /*0020*/ 	.word	0x00000026


	//----- nvinfo : EIATTR_FRAME_SIZE
	.align		4
.L_5:
        /*0024*/ 	.byte	0x04, 0x11
        /*0026*/ 	.short	(.L_7 - .L_6)
	.align		4
.L_6:
        /*0028*/ 	.word	index@(_Z25multi_tensor_apply_kernelI18TensorListMetadataILi3ELb0EEN18transformer_engine16multi_tensor_sgd10SGDFunctorILi3EffEEJffffbbbfEEvlPViT_T0_DpT1_)
        /*002c*/ 	.word	0x00000000


	//----- nvinfo : EIATTR_REGCOUNT
	.align		4
.L_7:
        /*0030*/ 	.byte	0x04, 0x2f
        /*0032*/ 	.short	(.L_9 - .L_8)
	.align		4
.L_8:
        /*0034*/ 	.word	index@(_Z25multi_tensor_apply_kernelI18TensorListMetadataILi4ELb0EEN18transformer_engine16multi_tensor_sgd10SGDFunctorILi4E6__halffEEJffffbbbfEEvlPViT_T0_DpT1_)
        /*0038*/ 	.word	0x00000026


	//----- nvinfo : EIATTR_FRAME_SIZE
	.align		4
.L_9:
        /*003c*/ 	.byte	0x04, 0x11
        /*003e*/ 	.short	(.L_11 - .L_10)
	.align		4
.L_10:
        /*0040*/ 	.word	index@(_Z25multi_tensor_apply_kernelI18TensorListMetadataILi4ELb0EEN18transformer_engine16multi_tensor_sgd10SGDFunctorILi4E6__halffEEJffffbbbfEEvlPViT_T0_DpT1_)
        /*0044*/ 	.word	0x00000000


	//----- nvinfo : EIATTR_REGCOUNT
	.align		4
.L_11:
        /*0048*/ 	.byte	0x04, 0x2f
        /*004a*/ 	.short	(.L_13 - .L_12)
	.align		4
.L_12:
        /*004c*/ 	.word	index@(_Z25multi_tensor_apply_kernelI18TensorListMetadataILi4ELb0EEN18transformer_engine16multi_tensor_sgd10SGDFunctorILi4EffEEJffffbbbfEEvlPViT_T0_DpT1_)
        /*0050*/ 	.word	0x00000027


	//----- nvinfo : EIATTR_FRAME_SIZE
	.align		4
.L_13:
        /*0054*/ 	.byte	0x04, 0x11
        /*0056*/ 	.short	(.L_15 - .L_14)
	.align		4
.L_14:
        /*0058*/ 	.word	index@(_Z25multi_tensor_apply_kernelI18TensorListMetadataILi4ELb0EEN18transformer_engine16multi_tensor_sgd10SGDFunctorILi4EffEEJffffbbbfEEvlPViT_T0_DpT1_)
        /*005c*/ 	.word	0x00000000


	//----- nvinfo : EIATTR_MIN_STACK_SIZE
	.align		4
.L_15:
        /*0060*/ 	.byte	0x04, 0x12
        /*0062*/ 	.short	(.L_17 - .L_16)
	.align		4
.L_16:
        /*0064*/ 	.word	index@(_Z25multi_tensor_apply_kernelI18TensorListMetadataILi4ELb0EEN18transformer_engine16multi_tensor_sgd10SGDFunctorILi4EffEEJffffbbbfEEvlPViT_T0_DpT1_)
        /*0068*/ 	.word	0x00000000


	//----- nvinfo : EIATTR_MIN_STACK_SIZE
	.align		4
.L_17:
        /*006c*/ 	.byte	0x04, 0x12
        /*006e*/ 	.short	(.L_19 - .L_18)
	.align		4
.L_18:
        /*0070*/ 	.word	index@(_Z25multi_tensor_apply_kernelI18TensorListMetadataILi4ELb0EEN18transformer_engine16multi_tensor_sgd10SGDFunctorILi4E6__halffEEJffffbbbfEEvlPViT_T0_DpT1_)
        /*0074*/ 	.word	0x00000000


	//----- nvinfo : EIATTR_MIN_STACK_SIZE
	.align		4
.L_19:
        /*0078*/ 	.byte	0x04, 0x12
        /*007a*/ 	.short	(.L_21 - .L_20)
	.align		4
.L_20:
        /*007c*/ 	.word	index@(_Z25multi_tensor_apply_kernelI18TensorListMetadataILi3ELb0EEN18transformer_engine16multi_tensor_sgd10SGDFunctorILi3EffEEJffffbbbfEEvlPViT_T0_DpT1_)
        /*0080*/ 	.word	0x00000000


	//----- nvinfo : EIATTR_MIN_STACK_SIZE
	.align		4
.L_21:
        /*0084*/ 	.byte	0x04, 0x12
        /*0086*/ 	.short	(.L_23 - .L_22)
	.align		4
.L_22:
        /*0088*/ 	.word	index@(_Z25multi_tensor_apply_kernelI18TensorListMetadataILi3ELb0EEN18transformer_engine16multi_tensor_sgd10SGDFunctorILi3E6__halfS5_EEJffffbbbfEEvlPViT_T0_DpT1_)
        /*008c*/ 	.word	0x00000000
.L_23:


//--------------------- .nv.compat                --------------------------
	.section	.nv.compat,"",@"SHT_CUDA_COMPAT_INFO"
	.align	4
        /*0000*/ 	.byte	0x02, 0x09, 0x01, 0x00, 0x02, 0x02, 0x01, 0x00, 0x02, 0x05, 0x05, 0x00, 0x03, 0x07, 0x01, 0x01
        /*0010*/ 	.byte	0x02, 0x03, 0x00, 0x00, 0x02, 0x06, 0x01, 0x00, 0x04, 0x0b, 0x08, 0x00, 0x00, 0x00, 0x00, 0x00
        /*0020*/ 	.byte	0x00, 0x00, 0x00, 0x00


//--------------------- .nv.info._Z25multi_tensor_apply_kernelI18TensorListMetadataILi4ELb0EEN18transformer_engine16multi_tensor_sgd10SGDFunctorILi4EffEEJffffbbbfEEvlPViT_T0_DpT1_ --------------------------
	.section	.nv.info._Z25multi_tensor_apply_kernelI18TensorListMetadataILi4ELb0EEN18transformer_engine16multi_tensor_sgd10SGDFunctorILi4EffEEJffffbbbfEEvlPViT_T0_DpT1_,"",@"SHT_CUDA_INFO"
	.sectionflags	@""
	.align	4


	//----- nvinfo : EIATTR_CUDA_API_VERSION
	.align		4
        /*0000*/ 	.byte	0x04, 0x37
        /*0002*/ 	.short	(.L_25 - .L_24)
.L_24:
        /*0004*/ 	.word	0x00000082


	//----- nvinfo : EIATTR_KPARAM_INFO
	.align		4
.L_25:
        /*0008*/ 	.byte	0x04, 0x17
        /*000a*/ 	.short	(.L_27 - .L_26)
.L_26:
        /*000c*/ 	.word	0x00000000
        /*0010*/ 	.short	0x000b
        /*0012*/ 	.short	0x0b80
        /*0014*/ 	.byte	0x00, 0xf0, 0x11, 0x00


	//----- nvinfo : EIATTR_KPARAM_INFO
	.align		4
.L_27:
        /*0018*/ 	.byte	0x04, 0x17
        /*001a*/ 	.short	(.L_29 - .L_28)
.L_28:
        /*001c*/ 	.word	0x00000000
        /*0020*/ 	.short	0x000a
        /*0022*/ 	.short	0x0b7e
        /*0024*/ 	.byte	0x00, 0xf0, 0x05, 0x00


	//----- nvinfo : EIATTR_KPARAM_INFO
	.align		4
.L_29:
        /*0028*/ 	.byte	0x04, 0x17
        /*002a*/ 	.short	(.L_31 - .L_30)
.L_30:
        /*002c*/ 	.word	0x00000000
        /*0030*/ 	.short	0x0009
        /*0032*/ 	.short	0x0b7d
        /*0034*/ 	.byte	0x00, 0xf0, 0x05, 0x00


	//----- nvinfo : EIATTR_KPARAM_INFO
	.align		4
.L_31:
        /*0038*/ 	.byte	0x04, 0x17
        /*003a*/ 	.short	(.L_33 - .L_32)
.L_32:
        /*003c*/ 	.word	0x00000000
        /*0040*/ 	.short	0x0008
        /*0042*/ 	.short	0x0b7c
        /*0044*/ 	.byte	0x00, 0xf0, 0x05, 0x00


	//----- nvinfo : EIATTR_KPARAM_INFO
	.align		4
.L_33:
        /*0048*/ 	.byte	0x04, 0x17
        /*004a*/ 	.short	(.L_35 - .L_34)
.L_34:
        /*004c*/ 	.word	0x00000000
        /*0050*/ 	.short	0x0007
        /*0052*/ 	.short	0x0b78
        /*0054*/ 	.byte	0x00, 0xf0, 0x11, 0x00


	//----- nvinfo : EIATTR_KPARAM_INFO
	.align		4
.L_35:
        /*0058*/ 	.byte	0x04, 0x17
        /*005a*/ 	.short	(.L_37 - .L_36)
.L_36:
        /*005c*/ 	.word	0x00000000
        /*0060*/ 	.short	0x0006
        /*0062*/ 	.short	0x0b74
        /*0064*/ 	.byte	0x00, 0xf0, 0x11, 0x00


	//----- nvinfo : EIATTR_KPARAM_INFO
	.align		4
.L_37:
        /*0068*/ 	.byte	0x04, 0x17
        /*006a*/ 	.short	(.L_39 - .L_38)
.L_38:
        /*006c*/ 	.word	0x00000000
        /*0070*/ 	.short	0x0005
        /*0072*/ 	.short	0x0b70
        /*0074*/ 	.byte	0x00, 0xf0, 0x11, 0x00


	//----- nvinfo : EIATTR_KPARAM_INFO
	.align		4
.L_39:
        /*0078*/ 	.byte	0x04, 0x17
        /*007a*/ 	.short	(.L_41 - .L_40)
.L_40:
        /*007c*/ 	.word	0x00000000
        /*0080*/ 	.short	0x0004
        /*0082*/ 	.short	0x0b6c
        /*0084*/ 	.byte	0x00, 0xf0, 0x11, 0x00


	//----- nvinfo : EIATTR_KPARAM_INFO
	.align		4
.L_41:
        /*0088*/ 	.byte	0x04, 0x17
        /*008a*/ 	.short	(.L_43 - .L_42)
.L_42:
        /*008c*/ 	.word	0x00000000
        /*0090*/ 	.short	0x0003
        /*0092*/ 	.short	0x0b68
        /*0094*/ 	.byte	0x00, 0xf0, 0x05, 0x00


	//----- nvinfo : EIATTR_KPARAM_INFO
	.align		4
.L_43:
        /*0098*/ 	.byte	0x04, 0x17
        /*009a*/ 	.short	(.L_45 - .L_44)
.L_44:
        /*009c*/ 	.word	0x00000000
        /*00a0*/ 	.short	0x0002
        /*00a2*/ 	.short	0x0010
        /*00a4*/ 	.byte	0x00, 0xf0, 0x61, 0x2d


	//----- nvinfo : EIATTR_KPARAM_INFO
	.align		4
.L_45:
        /*00a8*/ 	.byte	0x04, 0x17
        /*00aa*/ 	.short	(.L_47 - .L_46)
.L_46:
        /*00ac*/ 	.word	0x00000000
        /*00b0*/ 	.short	0x0001
        /*00b2*/ 	.short	0x0008
        /*00b4*/ 	.byte	0x00, 0xf0, 0x21, 0x00


	//----- nvinfo : EIATTR_KPARAM_INFO
	.align		4
.L_47:
        /*00b8*/ 	.byte	0x04, 0x17
        /*00ba*/ 	.short	(.L_49 - .L_48)
.L_48:
        /*00bc*/ 	.word	0x00000000
        /*00c0*/ 	.short	0x0000
        /*00c2*/ 	.short	0x0000
        /*00c4*/ 	.byte	0x00, 0xf0, 0x21, 0x00


	//----- nvinfo : EIATTR_SPARSE_MMA_MASK
	.align		4
.L_49:
        /*00c8*/ 	.byte	0x03, 0x50
        /*00ca*/ 	.short	0x0000


	//----- nvinfo : EIATTR_MAXREG_COUNT
	.align		4
        /*00cc*/ 	.byte	0x03, 0x1b
        /*00ce*/ 	.short	0x00ff


	//----- nvinfo : EIATTR_MERCURY_ISA_VERSION
	.align		4
        /*00d0*/ 	.byte	0x03, 0x5f
        /*00d2*/ 	.short	0x0101


	//----- nvinfo : EIATTR_EXIT_INSTR_OFFSETS
	.align		4
        /*00d4*/ 	.byte	0x04, 0x1c
        /*00d6*/ 	.short	(.L_51 - .L_50)


	//   ....[0]....
.L_50:
        /*00d8*/ 	.word	0x00000050


	//   ....[1]....
        /*00dc*/ 	.word	0x00000130


	//   ....[2]....
        /*00e0*/ 	.word	0x00001560


	//----- nvinfo : EIATTR_CRS_STACK_SIZE
	.align		4
.L_51:
        /*00e4*/ 	.byte	0x04, 0x1e
        /*00e6*/ 	.short	(.L_53 - .L_52)
.L_52:
        /*00e8*/ 	.word	0x00000000


	//----- nvinfo : EIATTR_CBANK_PARAM_SIZE
	.align		4
.L_53:
        /*00ec*/ 	.byte	0x03, 0x19
        /*00ee*/ 	.short	0x0b84


	//----- nvinfo : EIATTR_PARAM_CBANK
	.align		4
        /*00f0*/ 	.byte	0x04, 0x0a
        /*00f2*/ 	.short	(.L_55 - .L_54)
	.align		4
.L_54:
        /*00f4*/ 	.word	index@(.nv.constant0._Z25multi_tensor_apply_kernelI18TensorListMetadataILi4ELb0EEN18transformer_engine16multi_tensor_sgd10SGDFunctorILi4EffEEJffffbbbfEEvlPViT_T0_DpT1_)
        /*00f8*/ 	.short	0x0210
        /*00fa*/ 	.short	0x0b84


	//----- nvinfo : EIATTR_SW_WAR
	.align		4
.L_55:
        /*00fc*/ 	.byte	0x04, 0x36
        /*00fe*/ 	.short	(.L_57 - .L_56)
.L_56:
        /*0100*/ 	.word	0x00000008
.L_57:


//--------------------- .nv.info._Z25multi_tensor_apply_kernelI18TensorListMetadataILi4ELb0EEN18transformer_engine16multi_tensor_sgd10SGDFunctorILi4E6__halffEEJffffbbbfEEvlPViT_T0_DpT1_ --------------------------
	.section	.nv.info._Z25multi_tensor_apply_kernelI18TensorListMetadataILi4ELb0EEN18transformer_engine16multi_tensor_sgd10SGDFunctorILi4E6__halffEEJffffbbbfEEvlPViT_T0_DpT1_,"",@"SHT_CUDA_INFO"
	.sectionflags	@""
	.align	4


	//----- nvinfo : EIATTR_CUDA_API_VERSION
	.align		4
        /*0000*/ 	.byte	0x04, 0x37
        /*0002*/ 	.short	(.L_59 - .L_58)
.L_58:
        /*0004*/ 	.word	0x00000082


	//----- nvinfo : EIATTR_KPARAM_INFO
	.align		4
.L_59:
        /*0008*/ 	.byte	0x04, 0x17
        /*000a*/ 	.short	(.L_61 - .L_60)
.L_60:
        /*000c*/ 	.word	0x00000000
        /*0010*/ 	.short	0x000b
        /*0012*/ 	.short	0x0b80
        /*0014*/ 	.byte	0x00, 0xf0, 0x11, 0x00


	//----- nvinfo : EIATTR_KPARAM_INFO
	.align		4
.L_61:
        /*0018*/ 	.byte	0x04, 0x17
        /*001a*/ 	.short	(.L_63 - .L_62)
.L_62:
        /*001c*/ 	.word	0x00000000
        /*0020*/ 	.short	0x000a
        /*0022*/ 	.short	0x0b7e
        /*0024*/ 	.byte	0x00, 0xf0, 0x05, 0x00


	//----- nvinfo : EIATTR_KPARAM_INFO
	.align		4
.L_63:
        /*0028*/ 	.byte	0x04, 0x17
        /*002a*/ 	.short	(.L_65 - .L_64)
.L_64:
        /*002c*/ 	.word	0x00000000
        /*0030*/ 	.short	0x0009
        /*0032*/ 	.short	0x0b7d
        /*0034*/ 	.byte	0x00, 0xf0, 0x05, 0x00


	//----- nvinfo : EIATTR_KPARAM_INFO
	.align		4
.L_65:
        /*0038*/ 	.byte	0x04, 0x17
        /*003a*/ 	.short	(.L_67 - .L_66)
.L_66:
        /*003c*/ 	.word	0x00000000
        /*0040*/ 	.short	0x0008
        /*0042*/ 	.short	0x0b7c
        /*0044*/ 	.byte	0x00, 0xf0, 0x05, 0x00


	//----- nvinfo : EIATTR_KPARAM_INFO
	.align		4
.L_67:
        /*0048*/ 	.byte	0x04, 0x17
        /*004a*/ 	.short	(.L_69 - .L_68)
.L_68:
        /*004c*/ 	.word	0x00000000
        /*0050*/ 	.short	0x0007
        /*0052*/ 	.short	0x0b78
        /*0054*/ 	.byte	0x00, 0xf0, 0x11, 0x00


	//----- nvinfo : EIATTR_KPARAM_INFO
	.align		4
.L_69:
        /*0058*/ 	.byte	0x04, 0x17
        /*005a*/ 	.short	(.L_71 - .L_70)
.L_70:
        /*005c*/ 	.word	0x00000000
        /*0060*/ 	.short	0x0006
        /*0062*/ 	.short	0x0b74
        /*0064*/ 	.byte	0x00, 0xf0, 0x11, 0x00


	//----- nvinfo : EIATTR_KPARAM_INFO
	.align		4
.L_71:
        /*0068*/ 	.byte	0x04, 0x17
        /*006a*/ 	.short	(.L_73 - .L_72)
.L_72:
        /*006c*/ 	.word	0x00000000
        /*0070*/ 	.short	0x0005
        /*0072*/ 	.short	0x0b70
        /*0074*/ 	.byte	0x00, 0xf0, 0x11, 0x00


	//----- nvinfo : EIATTR_KPARAM_INFO
	.align		4
.L_73:
        /*0078*/ 	.byte	0x04, 0x17
        /*007a*/ 	.short	(.L_75 - .L_74)
.L_74:
        /*007c*/ 	.word	0x00000000
        /*0080*/ 	.short	0x0004
        /*0082*/ 	.short	0x0b6c
        /*0084*/ 	.byte	0x00, 0xf0, 0x11, 0x00


	//----- nvinfo : EIATTR_KPARAM_INFO
	.align		4
.L_75:
        /*0088*/ 	.byte	0x04, 0x17
        /*008a*/ 	.short	(.L_77 - .L_76)
.L_76:
        /*008c*/ 	.word	0x00000000
        /*0090*/ 	.short	0x0003
        /*0092*/ 	.short	0x0b68
        /*0094*/ 	.byte	0x00, 0xf0, 0x05, 0x00


	//----- nvinfo : EIATTR_KPARAM_INFO
	.align		4
.L_77:
        /*0098*/ 	.byte	0x04, 0x17
        /*009a*/ 	.short	(.L_79 - .L_78)
.L_78:
        /*009c*/ 	.word	0x00000000
        /*00a0*/ 	.short	0x0002
        /*00a2*/ 	.short	0x0010
        /*00a4*/ 	.byte	0x00, 0xf0, 0x61, 0x2d


	//----- nvinfo : EIATTR_KPARAM_INFO
	.align		4
.L_79:
        /*00a8*/ 	.byte	0x04, 0x17
        /*00aa*/ 	.short	(.L_81 - .L_80)
.L_80:
        /*00ac*/ 	.word	0x00000000
        /*00b0*/ 	.short	0x0001
        /*00b2*/ 	.short	0x0008
        /*00b4*/ 	.byte	0x00, 0xf0, 0x21, 0x00


	//----- nvinfo : EIATTR_KPARAM_INFO
	.align		4
.L_81:
        /*00b8*/ 	.byte	0x04, 0x17
        /*00ba*/ 	.short	(.L_83 - .L_82)
.L_82:
        /*00bc*/ 	.word	0x00000000
        /*00c0*/ 	.short	0x0000
        /*00c2*/ 	.short	0x0000
        /*00c4*/ 	.byte	0x00, 0xf0, 0x21, 0x00


	//----- nvinfo : EIATTR_SPARSE_MMA_MASK
	.align		4
.L_83:
        /*00c8*/ 	.byte	0x03, 0x50
        /*00ca*/ 	.short	0x0000


	//----- nvinfo : EIATTR_MAXREG_COUNT
	.align		4
        /*00cc*/ 	.byte	0x03, 0x1b
        /*00ce*/ 	.short	0x00ff


	//----- nvinfo : EIATTR_MERCURY_ISA_VERSION
	.align		4
        /*00d0*/ 	.byte	0x03, 0x5f
        /*00d2*/ 	.short	0x0101


	//----- nvinfo : EIATTR_EXIT_INSTR_OFFSETS
	.align		4
        /*00d4*/ 	.byte	0x04, 0x1c
        /*00d6*/ 	.short	(.L_85 - .L_84)


	//   ....[0]....
.L_84:
        /*00d8*/ 	.word	0x00000050


	//   ....[1]....
        /*00dc*/ 	.word	0x00000130


	//   ....[2]....
        /*00e0*/ 	.word	0x00001600


	//----- nvinfo : EIATTR_CRS_STACK_SIZE
	.align		4
.L_85:
        /*00e4*/ 	.byte	0x04, 0x1e
        /*00e6*/ 	.short	(.L_87 - .L_86)
.L_86:
        /*00e8*/ 	.word	0x00000000


	//----- nvinfo : EIATTR_CBANK_PARAM_SIZE
	.align		4
.L_87:
        /*00ec*/ 	.byte	0x03, 0x19
        /*00ee*/ 	.short	0x0b84


	//----- nvinfo : EIATTR_PARAM_CBANK
	.align		4
        /*00f0*/ 	.byte	0x04, 0x0a
        /*00f2*/ 	.short	(.L_89 - .L_88)
	.align		4
.L_88:
        /*00f4*/ 	.word	index@(.nv.constant0._Z25multi_tensor_apply_kernelI18TensorListMetadataILi4ELb0EEN18transformer_engine16multi_tensor_sgd10SGDFunctorILi4E6__halffEEJffffbbbfEEvlPViT_T0_DpT1_)
        /*00f8*/ 	.short	0x0210
        /*00fa*/ 	.short	0x0b84


	//----- nvinfo : EIATTR_SW_WAR
	.align		4
.L_89:
        /*00fc*/ 	.byte	0x04, 0x36
        /*00fe*/ 	.short	(.L_91 - .L_90)
.L_90:
        /*0100*/ 	.word	0x00000008
.L_91:


//--------------------- .nv.info._Z25multi_tensor_apply_kernelI18TensorListMetadataILi3ELb0EEN18transformer_engine16multi_tensor_sgd10SGDFunctorILi3EffEEJffffbbbfEEvlPViT_T0_DpT1_ --------------------------
	.section	.nv.info._Z25multi_tensor_apply_kernelI18TensorListMetadataILi3ELb0EEN18transformer_engine16multi_tensor_sgd10SGDFunctorILi3EffEEJffffbbbfEEvlPViT_T0_DpT1_,"",@"SHT_CUDA_INFO"
	.sectionflags	@""
	.align	4


	//----- nvinfo : EIATTR_CUDA_API_VERSION
	.align		4
        /*0000*/ 	.byte	0x04, 0x37
        /*0002*/ 	.short	(.L_93 - .L_92)
.L_92:
        /*0004*/ 	.word	0x00000082


	//----- nvinfo : EIATTR_KPARAM_INFO
	.align		4
.L_93:
        /*0008*/ 	.byte	0x04, 0x17
        /*000a*/ 	.short	(.L_95 - .L_94)
.L_94:
        /*000c*/ 	.word	0x00000000
        /*0010*/ 	.short	0x000b
        /*0012*/ 	.short	0x0bb0
        /*0014*/ 	.byte	0x00, 0xf0, 0x11, 0x00


	//----- nvinfo : EIATTR_KPARAM_INFO
	.align		4
.L_95:
        /*0018*/ 	.byte	0x04, 0x17
        /*001a*/ 	.short	(.L_97 - .L_96)
.L_96:
        /*001c*/ 	.word	0x00000000
        /*0020*/ 	.short	0x000a
        /*0022*/ 	.short	0x0bae
        /*0024*/ 	.byte	0x00, 0xf0, 0x05, 0x00


	//----- nvinfo : EIATTR_KPARAM_INFO
	.align		4
.L_97:
        /*0028*/ 	.byte	0x04, 0x17
        /*002a*/ 	.short	(.L_99 - .L_98)
.L_98:
        /*002c*/ 	.word	0x00000000
        /*0030*/ 	.short	0x0009
        /*0032*/ 	.short	0x0bad
        /*0034*/ 	.byte	0x00, 0xf0, 0x05, 0x00


	//----- nvinfo : EIATTR_KPARAM_INFO
	.align		4
.L_99:
        /*0038*/ 	.byte	0x04, 0x17
        /*003a*/ 	.short	(.L_101 - .L_100)
.L_100:
        /*003c*/ 	.word	0x00000000
        /*0040*/ 	.short	0x0008
        /*0042*/ 	.short	0x0bac
        /*0044*/ 	.byte	0x00, 0xf0, 0x05, 0x00


	//----- nvinfo : EIATTR_KPARAM_INFO
	.align		4
.L_101:
        /*0048*/ 	.byte	0x04, 0x17
        /*004a*/ 	.short	(.L_103 - .L_102)
.L_102:
        /*004c*/ 	.word	0x00000000
        /*0050*/ 	.short	0x0007
        /*0052*/ 	.short	0x0ba8
        /*0054*/ 	.byte	0x00, 0xf0, 0x11, 0x00


	//----- nvinfo : EIATTR_KPARAM_INFO
	.align		4
.L_103:
        /*0058*/ 	.byte	0x04, 0x17
        /*005a*/ 	.short	(.L_105 - .L_104)
.L_104:
        /*005c*/ 	.word	0x00000000
        /*0060*/ 	.short	0x0006
        /*0062*/ 	.short	0x0ba4
        /*0064*/ 	.byte	0x00, 0xf0, 0x11, 0x00


	//----- nvinfo : EIATTR_KPARAM_INFO
	.align		4
.L_105:
        /*0068*/ 	.byte	0x04, 0x17
        /*006a*/ 	.short	(.L_107 - .L_106)
.L_106:
        /*006c*/ 	.word	0x00000000
        /*0070*/ 	.short	0x0005
        /*0072*/ 	.short	0x0ba0
        /*0074*/ 	.byte	0x00, 0xf0, 0x11, 0x00


	//----- nvinfo : EIATTR_KPARAM_INFO
	.align		4
.L_107:
        /*0078*/ 	.byte	0x04, 0x17
        /*007a*/ 	.short	(.L_109 - .L_108)
.L_108:
        /*007c*/ 	.word	0x00000000
        /*0080*/ 	.short	0x0004
        /*0082*/ 	.short	0x0b9c
        /*0084*/ 	.byte	0x00, 0xf0, 0x11, 0x00


	//----- nvinfo : EIATTR_KPARAM_INFO
	.align		4
.L_109:
        /*0088*/ 	.byte	0x04, 0x17
        /*008a*/ 	.short	(.L_111 - .L_110)
.L_110:
        /*008c*/ 	.word	0x00000000
        /*0090*/ 	.short	0x0003
        /*0092*/ 	.short	0x0b98
        /*0094*/ 	.byte	0x00, 0xf0, 0x05, 0x00


	//----- nvinfo : EIATTR_KPARAM_INFO
	.align		4
.L_111:
        /*0098*/ 	.byte	0x04, 0x17
        /*009a*/ 	.short	(.L_113 - .L_112)
.L_112:
        /*009c*/ 	.word	0x00000000
        /*00a0*/ 	.short	0x0002
        /*00a2*/ 	.short	0x0010
        /*00a4*/ 	.byte	0x00, 0xf0, 0x21, 0x2e


	//----- nvinfo : EIATTR_KPARAM_INFO
	.align		4
.L_113:
        /*00a8*/ 	.byte	0x04, 0x17
        /*00aa*/ 	.short	(.L_115 - .L_114)
.L_114:
        /*00ac*/ 	.word	0x00000000
        /*00b0*/ 	.short	0x0001
        /*00b2*/ 	.short	0x0008
        /*00b4*/ 	.byte	0x00, 0xf0, 0x21, 0x00


	//----- nvinfo : EIATTR_KPARAM_INFO
	.align		4
.L_115:
        /*00b8*/ 	.byte	0x04, 0x17
        /*00ba*/ 	.short	(.L_117 - .L_116)
.L_116:
        /*00bc*/ 	.word	0x00000000
        /*00c0*/ 	.short	0x0000
        /*00c2*/ 	.short	0x0000
        /*00c4*/ 	.byte	0x00, 0xf0, 0x21, 0x00


	//----- nvinfo : EIATTR_SPARSE_MMA_MASK
	.align		4
.L_117:
        /*00c8*/ 	.byte	0x03, 0x50
        /*00ca*/ 	.short	0x0000


	//----- nvinfo : EIATTR_MAXREG_COUNT
	.align		4
        /*00cc*/ 	.byte	0x03, 0x1b
        /*00ce*/ 	.short	0x00ff


	//----- nvinfo : EIATTR_MERCURY_ISA_VERSION
	.align		4
        /*00d0*/ 	.byte	0x03, 0x5f
        /*00d2*/ 	.short	0x0101


	//----- nvinfo : EIATTR_EXIT_INSTR_OFFSETS
	.align		4
        /*00d4*/ 	.byte	0x04, 0x1c
        /*00d6*/ 	.short	(.L_119 - .L_118)


	//   ....[0]....
.L_118:
        /*00d8*/ 	.word	0x00000050


	//   ....[1]....
        /*00dc*/ 	.word	0x00000140


	//   ....[2]....
        /*00e0*/ 	.word	0x00001490


	//----- nvinfo : EIATTR_CRS_STACK_SIZE
	.align		4
.L_119:
        /*00e4*/ 	.byte	0x04, 0x1e
        /*00e6*/ 	.short	(.L_121 - .L_120)
.L_120:
        /*00e8*/ 	.word	0x00000000


	//----- nvinfo : EIATTR_CBANK_PARAM_SIZE
	.align		4
.L_121:
        /*00ec*/ 	.byte	0x03, 0x19
        /*00ee*/ 	.short	0x0bb4


	//----- nvinfo : EIATTR_PARAM_CBANK
	.align		4
        /*00f0*/ 	.byte	0x04, 0x0a
        /*00f2*/ 	.short	(.L_123 - .L_122)
	.align		4
.L_122:
        /*00f4*/ 	.word	index@(.nv.constant0._Z25multi_tensor_apply_kernelI18TensorListMetadataILi3ELb0EEN18transformer_engine16multi_tensor_sgd10SGDFunctorILi3EffEEJffffbbbfEEvlPViT_T0_DpT1_)
        /*00f8*/ 	.short	0x0210
        /*00fa*/ 	.short	0x0bb4


	//----- nvinfo : EIATTR_SW_WAR
	.align		4
.L_123:
        /*00fc*/ 	.byte	0x04, 0x36
        /*00fe*/ 	.short	(.L_125 - .L_124)
.L_124:
        /*0100*/ 	.word	0x00000008
.L_125:


//--------------------- .nv.info._Z25multi_tensor_apply_kernelI18TensorListMetadataILi3ELb0EEN18transformer_engine16multi_tensor_sgd10SGDFunctorILi3E6__halfS5_EEJffffbbbfEEvlPViT_T0_DpT1_ --------------------------
	.section	.nv.info._Z25multi_tensor_apply_kernelI18TensorListMetadataILi3ELb0EEN18transformer_engine16multi_tensor_sgd10SGDFunctorILi3E6__halfS5_EEJffffbbbfEEvlPViT_T0_DpT1_,"",@"SHT_CUDA_INFO"
	.sectionflags	@""
	.align	4


	//----- nvinfo : EIATTR_CUDA_API_VERSION
	.align		4
        /*0000*/ 	.byte	0x04, 0x37
        /*0002*/ 	.short	(.L_127 - .L_126)
.L_126:
        /*0004*/ 	.word	0x00000082


	//----- nvinfo : EIATTR_KPARAM_INFO
	.align		4
.L_127:
        /*0008*/ 	.byte	0x04, 0x17
        /*000a*/ 	.short	(.L_129 - .L_128)
.L_128:
        /*000c*/ 	.word	0x00000000
        /*0010*/ 	.short	0x000b
        /*0012*/ 	.short	0x0bb0
        /*0014*/ 	.byte	0x00, 0xf0, 0x11, 0x00


	//----- nvinfo : EIATTR_KPARAM_INFO
	.align		4
.L_129:
        /*0018*/ 	.byte	0x04, 0x17
        /*001a*/ 	.short	(.L_131 - .L_130)
.L_130:
        /*001c*/ 	.word	0x00000000
        /*0020*/ 	.short	0x000a
        /*0022*/ 	.short	0x0bae
        /*0024*/ 	.byte	0x00, 0xf0, 0x05, 0x00


	//----- nvinfo : EIATTR_KPARAM_INFO
	.align		4
.L_131:
        /*0028*/ 	.byte	0x04, 0x17
        /*002a*/ 	.short	(.L_133 - .L_132)
.L_132:
        /*002c*/ 	.word	0x00000000
        /*0030*/ 	.short	0x0009
        /*0032*/ 	.short	0x0bad
        /*0034*/ 	.byte	0x00, 0xf0, 0x05, 0x00


	//----- nvinfo : EIATTR_KPARAM_INFO
	.align		4
.L_133:
        /*0038*/ 	.byte	0x04, 0x17
        /*003a*/ 	.short	(.L_135 - .L_134)
.L_134:
        /*003c*/ 	.word	0x00000000
        /*0040*/ 	.short	0x0008
        /*0042*/ 	.short	0x0bac
        /*0044*/ 	.byte	0x00, 0xf0, 0x05, 0x00


	//----- nvinfo : EIATTR_KPARAM_INFO
	.align		4
.L_135:
        /*0048*/ 	.byte	0x04, 0x17
        /*004a*/ 	.short	(.L_137 - .L_136)
.L_136:
        /*004c*/ 	.word	0x00000000
        /*0050*/ 	.short	0x0007
        /*0052*/ 	.short	0x0ba8
        /*0054*/ 	.byte	0x00, 0xf0, 0x11, 0x00


	//----- nvinfo : EIATTR_KPARAM_INFO
	.align		4
.L_137:
        /*0058*/ 	.byte	0x04, 0x17
        /*005a*/ 	.short	(.L_139 - .L_138)
.L_138:
        /*005c*/ 	.word	0x00000000
        /*0060*/ 	.short	0x0006
        /*0062*/ 	.short	0x0ba4
        /*0064*/ 	.byte	0x00, 0xf0, 0x11, 0x00


	//----- nvinfo : EIATTR_KPARAM_INFO
	.align		4
.L_139:
        /*0068*/ 	.byte	0x04, 0x17
        /*006a*/ 	.short	(.L_141 - .L_140)
.L_140:
        /*006c*/ 	.word	0x00000000
        /*0070*/ 	.short	0x0005
        /*0072*/ 	.short	0x0ba0
        /*0074*/ 	.byte	0x00, 0xf0, 0x11, 0x00


	//----- nvinfo : EIATTR_KPARAM_INFO
	.align		4
.L_141:
        /*0078*/ 	.byte	0x04, 0x17
        /*007a*/ 	.short	(.L_143 - .L_142)
.L_142:
        /*007c*/ 	.word	0x00000000
        /*0080*/ 	.short	0x0004
        /*0082*/ 	.short	0x0b9c
        /*0084*/ 	.byte	0x00, 0xf0, 0x11, 0x00


	//----- nvinfo : EIATTR_KPARAM_INFO
	.align		4
.L_143:
        /*0088*/ 	.byte	0x04, 0x17
        /*008a*/ 	.short	(.L_145 - .L_144)
.L_144:
        /*008c*/ 	.word	0x00000000
        /*0090*/ 	.short	0x0003
        /*0092*/ 	.short	0x0b98
        /*0094*/ 	.byte	0x00, 0xf0, 0x05, 0x00


	//----- nvinfo : EIATTR_KPARAM_INFO
	.align		4
.L_145:
        /*0098*/ 	.byte	0x04, 0x17
        /*009a*/ 	.short	(.L_147 - .L_146)
.L_146:
        /*009c*/ 	.word	0x00000000
        /*00a0*/ 	.short	0x0002
        /*00a2*/ 	.short	0x0010
        /*00a4*/ 	.byte	0x00, 0xf0, 0x21, 0x2e


	//----- nvinfo : EIATTR_KPARAM_INFO
	.align		4
.L_147:
        /*00a8*/ 	.byte	0x04, 0x17
        /*00aa*/ 	.short	(.L_149 - .L_148)
.L_148:
        /*00ac*/ 	.word	0x00000000
        /*00b0*/ 	.short	0x0001
        /*00b2*/ 	.short	0x0008
        /*00b4*/ 	.byte	0x00, 0xf0, 0x21, 0x00


	//----- nvinfo : EIATTR_KPARAM_INFO
	.align		4
.L_149:
        /*00b8*/ 	.byte	0x04, 0x17
        /*00ba*/ 	.short	(.L_151 - .L_150)
.L_150:
        /*00bc*/ 	.word	0x00000000
        /*00c0*/ 	.short	0x0000
        /*00c2*/ 	.short	0x0000
        /*00c4*/ 	.byte	0x00, 0xf0, 0x21, 0x00


	//----- nvinfo : EIATTR_SPARSE_MMA_MASK
	.align		4
.L_151:
        /*00c8*/ 	.byte	0x03, 0x50
        /*00ca*/ 	.short	0x0000


	//----- nvinfo : EIATTR_MAXREG_COUNT
	.align		4
        /*00cc*/ 	.byte	0x03, 0x1b
        /*00ce*/ 	.short	0x00ff


	//----- nvinfo : EIATTR_MERCURY_ISA_VERSION
	.align		4
        /*00d0*/ 	.byte	0x03, 0x5f
        /*00d2*/ 	.short	0x0101


	//----- nvinfo : EIATTR_EXIT_INSTR_OFFSETS
	.align		4
        /*00d4*/ 	.byte	0x04, 0x1c
        /*00d6*/ 	.short	(.L_153 - .L_152)


	//   ....[0]....
.L_152:
        /*00d8*/ 	.word	0x00000050


	//   ....[1]....
        /*00dc*/ 	.word	0x00000140


	//   ....[2]....
        /*00e0*/ 	.word	0x00001720


	//----- nvinfo : EIATTR_CRS_STACK_SIZE
	.align		4
.L_153:
        /*00e4*/ 	.byte	0x04, 0x1e
        /*00e6*/ 	.short	(.L_155 - .L_154)
.L_154:
        /*00e8*/ 	.word	0x00000000


	//----- nvinfo : EIATTR_CBANK_PARAM_SIZE
	.align		4
.L_155:
        /*00ec*/ 	.byte	0x03, 0x19
        /*00ee*/ 	.short	0x0bb4


	//----- nvinfo : EIATTR_PARAM_CBANK
	.align		4
        /*00f0*/ 	.byte	0x04, 0x0a
        /*00f2*/ 	.short	(.L_157 - .L_156)
	.align		4
.L_156:
        /*00f4*/ 	.word	index@(.nv.constant0._Z25multi_tensor_apply_kernelI18TensorListMetadataILi3ELb0EEN18transformer_engine16multi_tensor_sgd10SGDFunctorILi3E6__halfS5_EEJffffbbbfEEvlPViT_T0_DpT1_)
        /*00f8*/ 	.short	0x0210
        /*00fa*/ 	.short	0x0bb4


	//----- nvinfo : EIATTR_SW_WAR
	.align		4
.L_157:
        /*00fc*/ 	.byte	0x04, 0x36
        /*00fe*/ 	.short	(.L_159 - .L_158)
.L_158:
        /*0100*/ 	.word	0x00000008
.L_159:


//--------------------- .nv.callgraph             --------------------------
	.section	.nv.callgraph,"",@"SHT_CUDA_CALLGRAPH"
	.align	4
	.sectionentsize	8
	.align		4
        /*0000*/ 	.word	0x00000000
	.align		4
        /*0004*/ 	.word	0xffffffff
	.align		4
        /*0008*/ 	.word	0x00000000
	.align		4
        /*000c*/ 	.word	0xfffffffe
	.align		4
        /*0010*/ 	.word	0x00000000
	.align		4
        /*0014*/ 	.word	0xfffffffd
	.align		4
        /*0018*/ 	.word	0x00000000
	.align		4
        /*001c*/ 	.word	0xfffffffc


//--------------------- .text._Z25multi_tensor_apply_kernelI18TensorListMetadataILi4ELb0EEN18transformer_engine16multi_tensor_sgd10SGDFunctorILi4EffEEJffffbbbfEEvlPViT_T0_DpT1_ --------------------------
	.section	.text._Z25multi_tensor_apply_kernelI18TensorListMetadataILi4ELb0EEN18transformer_engine16multi_tensor_sgd10SGDFunctorILi4EffEEJffffbbbfEEvlPViT_T0_DpT1_,"ax",@progbits
	.align	128
        .global         _Z25multi_tensor_apply_kernelI18TensorListMetadataILi4ELb0EEN18transformer_engine16multi_tensor_sgd10SGDFunctorILi4EffEEJffffbbbfEEvlPViT_T0_DpT1_
        .type           _Z25multi_tensor_apply_kernelI18TensorListMetadataILi4ELb0EEN18transformer_engine16multi_tensor_sgd10SGDFunctorILi4EffEEJffffbbbfEEvlPViT_T0_DpT1_,@function
        .size           _Z25multi_tensor_apply_kernelI18TensorListMetadataILi4ELb0EEN18transformer_engine16multi_tensor_sgd10SGDFunctorILi4EffEEJffffbbbfEEvlPViT_T0_DpT1_,(.L_x_94 - _Z25multi_tensor_apply_kernelI18TensorListMetadataILi4ELb0EEN18transformer_engine16multi_tensor_sgd10SGDFunctorILi4EffEEJffffbbbfEEvlPViT_T0_DpT1_)
        .other          _Z25multi_tensor_apply_kernelI18TensorListMetadataILi4ELb0EEN18transformer_engine16multi_tensor_sgd10SGDFunctorILi4EffEEJffffbbbfEEvlPViT_T0_DpT1_,@"STO_CUDA_ENTRY STV_DEFAULT"
_Z25multi_tensor_apply_kernelI18TensorListMetadataILi4ELb0EEN18transformer_engine16multi_tensor_sgd10SGDFunctorILi4EffEEJffffbbbfEEvlPViT_T0_DpT1_:
.text._Z25multi_tensor_apply_kernelI18TensorListMetadataILi4ELb0EEN18transformer_engine16multi_tensor_sgd10SGDFunctorILi4EffEEJffffbbbfEEvlPViT_T0_DpT1_:
[----:B------:R-:W-:Y:S08]  /*0000*/  LDC R1, c[0x0][0x28] ;  /* 0x00000a00ff017b82 */ /* 0x000ff00000000800 */
[----:B------:R-:W0:Y:S01]  /*0010*/  LDC.64 R2, c[0x0][0x218] ;  /* 0x00008600ff027b82 */ /* 0x000e220000000a00 */
[----:B------:R-:W-:Y:S02]  /*0020*/  ULDC.64 UR12, c[0x0][0x208] ;  /* 0x00008200000c7ab9 */ /* 0x000fe40000000a00 */
[----:B0-----:R-:W2:Y:S02]  /*0030*/  LDG.E.STRONG.SYS R2, desc[UR12][R2.64] ;  /* 0x0000000c02027981 */ /* 0x001ea4000c1f5900 */
[----:B--2---:R-:W-:-:S13]  /*0040*/  ISETP.NE.AND P0, PT, R2, RZ, PT ;  /* 0x000000ff0200720c */ /* 0x004fda0003f05270 */
[----:B------:R-:W-:Y:S05]  /*0050*/  @P0 EXIT ;  /* 0x000000000000094d */ /* 0x000fea0003800000 */
[----:B------:R-:W0:Y:S01]  /*0060*/  S2UR UR6, SR_CTAID.X ;  /* 0x00000000000679c3 */ /* 0x000e220000002500 */
[----:B------:R-:W-:Y:S01]  /*0070*/  UMOV UR9, 0x10 ;  /* 0x0000001000097882 */ /* 0x000fe20000000000 */
[----:B------:R-:W-:Y:S02]  /*0080*/  ULDC UR8, c[0x0][0x210] ;  /* 0x0000840000087ab9 */ /* 0x000fe40000000800 */
[----:B------:R-:W-:Y:S02]  /*0090*/  UISETP.GE.AND UP0, UPT, UR8, 0x1, UPT ;  /* 0x000000010800788c */ /* 0x000fe4000bf06270 */
[----:B0-----:R-:W-:-:S03]  /*00a0*/  ULEA UR4, UR6, UR9, 0x2 ;  /* 0x0000000906047291 */ /* 0x001fc6000f8e103f */
[----:B------:R-:W-:Y:S02]  /*00b0*/  ULDC.U8 UR6, c[0x0][UR6+0x730] ;  /* 0x0001cc0006067abb */ /* 0x000fe40008000000 */
[----:B------:R-:W-:-:S07]  /*00c0*/  ULEA UR7, UR6, UR9, 0x2 ;  /* 0x0000000906077291 */ /* 0x000fce000f8e103f */
[----:B------:R-:W-:Y:S02]  /*00d0*/  ULDC UR4, c[0x0][UR4+0x860] ;  /* 0x0002180004047abb */ /* 0x000fe40008000800 */
[----:B------:R-:W-:-:S03]  /*00e0*/  UIMAD UR5, UR4, UR8, URZ ;  /* 0x00000008040572a4 */ /* 0x000fc6000f8e023f */
[----:B------:R-:W-:Y:S02]  /*00f0*/  ULDC UR7, c[0x0][UR7+0x690] ;  /* 0x0001a40007077abb */ /* 0x000fe40008000800 */
[----:B------:R-:W-:-:S04]  /*0100*/  UIADD3 UR8, -UR5, UR7, URZ ;  /* 0x0000000705087290 */ /* 0x000fc8000fffe13f */
[----:B------:R-:W-:-:S06]  /*0110*/  UISETP.LT.OR UP0, UPT, UR8, 0x1, !UP0 ;  /* 0x000000010800788c */ /* 0x000fcc000c701670 */
[----:B------:R-:W-:-:S13]  /*0120*/  PLOP3.LUT P0, PT, PT, PT, UP0, 0x80, 0x0 ;  /* 0x000000000000781c */ /* 0x000fda0003f0f008 */
[----:B------:R-:W-:Y:S05]  /*0130*/  @P0 EXIT ;  /* 0x000000000000094d */ /* 0x000fea0003800000 */
[----:B------:R-:W0:Y:S01]  /*0140*/  LDC R0, c[0x0][0xd84] ;  /* 0x00036100ff007b82 */ /* 0x000e220000000800 */
[----:B------:R-:W1:Y:S01]  /*0150*/  S2R R32, SR_TID.X ;  /* 0x0000000000207919 */ /* 0x000e620000002100 */
[----:B------:R-:W-:Y:S01]  /*0160*/  ULDC UR4, c[0x0][0xd7c] ;  /* 0x00035f0000047ab9 */ /* 0x000fe20000000800 */
[----:B------:R-:W-:Y:S01]  /*0170*/  ULEA UR6, UR6, UR9, 0x3 ;  /* 0x0000000906067291 */ /* 0x000fe2000f8e183f */
[----:B------:R-:W-:Y:S01]  /*0180*/  FSETP.NEU.AND P0, PT, RZ, UR4, PT ;  /* 0x00000004ff007c0b */ /* 0x000fe2000bf0d000 */
[----:B------:R-:W-:Y:S01]  /*0190*/  ULDC.S8 UR4, c[0x0][0xd8e] ;  /* 0x0003638000047ab9 */ /* 0x000fe20000000200 */
[----:B------:R-:W-:Y:S01]  /*01a0*/  ULDC UR20, c[0x0][0x0] ;  /* 0x0000000000147ab9 */ /* 0x000fe20000000800 */
[----:B------:R-:W-:Y:S01]  /*01b0*/  ULDC UR25, c[0x0][0xd7c] ;  /* 0x00035f0000197ab9 */ /* 0x000fe20000000800 */
[----:B------:R-:W-:Y:S01]  /*01c0*/  ULDC UR21, c[0x0][0xd80] ;  /* 0x0003600000157ab9 */ /* 0x000fe20000000800 */
[----:B------:R-:W-:Y:S01]  /*01d0*/  ULDC.U8 UR22, c[0x0][0xd8c] ;  /* 0x0003630000167ab9 */ /* 0x000fe20000000000 */
[----:B------:R-:W-:Y:S01]  /*01e0*/  ULDC UR23, c[0x0][0xd88] ;  /* 0x0003620000177ab9 */ /* 0x000fe20000000800 */
[----:B------:R-:W-:-:S04]  /*01f0*/  ULDC UR24, c[0x0][0x210] ;  /* 0x0000840000187ab9 */ /* 0x000fc80000000800 */
[----:B------:R-:W-:Y:S01]  /*0200*/  ULDC.64 UR14, c[0x0][UR6+0x210] ;  /* 0x00008400060e7abb */ /* 0x000fe20008000a00 */
[----:B------:R-:W-:Y:S01]  /*0210*/  ULDC.64 UR16, c[0x0][UR6+0x330] ;  /* 0x0000cc0006107abb */ /* 0x000fe20008000a00 */
[----:B------:R-:W-:Y:S01]  /*0220*/  VOTEU.ANY UP0, P0 ;  /* 0x00000000003f7886 */ /* 0x000fe20000000100 */
[----:B------:R-:W-:Y:S01]  /*0230*/  UISETP.EQ.AND UP1, UPT, UR4, URZ, UP0 ;  /* 0x0000003f0400728c */ /* 0x000fe20008722270 */
[----:B------:R-:W-:Y:S01]  /*0240*/  ULDC.64 UR18, c[0x0][UR6+0x450] ;  /* 0x0001140006127abb */ /* 0x000fe20008000a00 */
[----:B------:R-:W-:Y:S01]  /*0250*/  UISETP.NE.AND UP0, UPT, UR4, URZ, UP0 ;  /* 0x0000003f0400728c */ /* 0x000fe20008705270 */
[----:B------:R-:W-:Y:S01]  /*0260*/  ULDC.64 UR6, c[0x0][UR6+0x570] ;  /* 0x00015c0006067abb */ /* 0x000fe20008000a00 */
[----:B0-----:R-:W-:Y:S01]  /*0270*/  FADD R0, -R0, 1 ;  /* 0x3f80000000007421 */ /* 0x001fe20000000100 */
[----:B------:R-:W-:-:S04]  /*0280*/  UMOV UR4, URZ ;  /* 0x0000003f00047c82 */ /* 0x000fc80008000000 */
[----:B-1----:R-:W-:-:S15]  /*0290*/  R2UR UR11, R0 ;  /* 0x00000000000b72ca */ /* 0x002fde00000e0000 */
.L_x_23:
[----:B-1----:R-:W-:Y:S01]  /*02a0*/  VIADD R32, R32, UR4 ;  /* 0x0000000420207c36 */ /* 0x002fe20008000000 */
[----:B------:R-:W-:-:S03]  /*02b0*/  USHF.R.S32.HI UR9, URZ, 0x1f, UR5 ;  /* 0x0000001f3f097899 */ /* 0x000fc60008011405 */
[C---:B--2---:R-:W-:Y:S01]  /*02c0*/  VIADD R7, R32.reuse, UR20 ;  /* 0x0000001420077c36 */ /* 0x044fe20008000000 */
[C---:B------:R-:W-:Y:S02]  /*02d0*/  IADD3 R13, P1, R32.reuse, UR5, RZ ;  /* 0x00000005200d7c10 */ /* 0x040fe4000ff3e0ff */
[C---:B------:R-:W-:Y:S01]  /*02e0*/  ISETP.GE.AND P0, PT, R32.reuse, UR24, PT ;  /* 0x0000001820007c0c */ /* 0x040fe2000bf06270 */
[C---:B------:R-:W-:Y:S01]  /*02f0*/  VIADD R14, R7.reuse, UR20 ;  /* 0x00000014070e7c36 */ /* 0x040fe20008000000 */
[C---:B---3--:R-:W-:Y:S02]  /*0300*/  LEA.HI.X.SX32 R2, R32.reuse, UR9, 0x1, P1 ;  /* 0x0000000920027c11 */ /* 0x048fe400088f0eff */
[----:B------:R-:W-:Y:S01]  /*0310*/  ISETP.LT.AND P0, PT, R32, UR8, !P0 ;  /* 0x0000000820007c0c */ /* 0x000fe2000c701270 */
[----:B------:R-:W-:Y:S01]  /*0320*/  VIADD R15, R14, UR20 ;  /* 0x000000140e0f7c36 */ /* 0x000fe20008000000 */
[C---:B------:R-:W-:Y:S02]  /*0330*/  ISETP.GE.AND P1, PT, R7.reuse, UR24, PT ;  /* 0x0000001807007c0c */ /* 0x040fe4000bf26270 */
[----:B------:R-:W-:-:S02]  /*0340*/  IADD3 R0, P2, R7, UR5, RZ ;  /* 0x0000000507007c10 */ /* 0x000fc4000ff5e0ff */
[C---:B------:R-:W-:Y:S02]  /*0350*/  ISETP.LT.AND P1, PT, R7.reuse, UR8, !P1 ;  /* 0x0000000807007c0c */ /* 0x040fe4000cf21270 */
[----:B------:R-:W-:Y:S01]  /*0360*/  LEA.HI.X.SX32 R7, R7, UR9, 0x1, P2 ;  /* 0x0000000907077c11 */ /* 0x000fe200090f0eff */
[----:B------:R-:W-:Y:S01]  /*0370*/  IMAD.SHL.U32 R16, R0, 0x4, RZ ;  /* 0x0000000400107824 */ /* 0x000fe200078e00ff */
[C---:B------:R-:W-:Y:S02]  /*0380*/  ISETP.GE.AND P2, PT, R14.reuse, UR24, PT ;  /* 0x000000180e007c0c */ /* 0x040fe4000bf46270 */
[----:B------:R-:W-:Y:S01]  /*0390*/  ISETP.GE.AND P3, PT, R15, UR24, PT ;  /* 0x000000180f007c0c */ /* 0x000fe2000bf66270 */
[----:B------:R-:W0:Y:S01]  /*03a0*/  @P0 LDC R33, c[0x0][0xd90] ;  /* 0x00036400ff210b82 */ /* 0x000e220000000800 */
[C---:B------:R-:W-:Y:S01]  /*03b0*/  SHF.L.U64.HI R17, R13.reuse, 0x2, R2 ;  /* 0x000000020d117819 */ /* 0x040fe20000010202 */
[----:B------:R-:W-:Y:S01]  /*03c0*/  IMAD.SHL.U32 R13, R13, 0x4, RZ ;  /* 0x000000040d0d7824 */ /* 0x000fe200078e00ff */
[----:B------:R-:W-:-:S02]  /*03d0*/  ISETP.LT.AND P2, PT, R14, UR8, !P2 ;  /* 0x000000080e007c0c */ /* 0x000fc4000d741270 */
[----:B------:R-:W-:Y:S02]  /*03e0*/  ISETP.LT.AND P3, PT, R15, UR8, !P3 ;  /* 0x000000080f007c0c */ /* 0x000fe4000df61270 */
[----:B------:R-:W-:Y:S02]  /*03f0*/  @P0 IADD3 R26, P4, R13, UR14, RZ ;  /* 0x0000000e0d1a0c10 */ /* 0x000fe4000ff9e0ff */
[----:B------:R-:W-:Y:S02]  /*0400*/  IADD3 R3, P5, R14, UR5, RZ ;  /* 0x000000050e037c10 */ /* 0x000fe4000ffbe0ff */
[----:B------:R-:W-:Y:S02]  /*0410*/  IADD3 R12, P6, R15, UR5, RZ ;  /* 0x000000050f0c7c10 */ /* 0x000fe4000ffde0ff */
[----:B------:R-:W-:Y:S01]  /*0420*/  @P0 IADD3.X R27, R17, UR15, RZ, P4, !PT ;  /* 0x0000000f111b0c10 */ /* 0x000fe2000a7fe4ff */
[----:B------:R-:W-:Y:S01]  /*0430*/  IMAD.SHL.U32 R20, R3, 0x4, RZ ;  /* 0x0000000403147824 */ /* 0x000fe200078e00ff */
[----:B------:R-:W-:Y:S01]  /*0440*/  SHF.L.U64.HI R19, R0, 0x2, R7 ;  /* 0x0000000200137819 */ /* 0x000fe20000010207 */
[----:B------:R-:W-:Y:S01]  /*0450*/  IMAD.SHL.U32 R23, R12, 0x4, RZ ;  /* 0x000000040c177824 */ /* 0x000fe200078e00ff */
[----:B------:R-:W-:Y:S01]  /*0460*/  @P1 IADD3 R8, P4, R16, UR14, RZ ;  /* 0x0000000e10081c10 */ /* 0x000fe2000ff9e0ff */
[----:B------:R-:W0:Y:S01]  /*0470*/  @P0 LDG.E R18, desc[UR12][R26.64] ;  /* 0x0000000c1a120981 */ /* 0x000e22000c1e1900 */
[----:B------:R-:W-:Y:S01]  /*0480*/  LEA.HI.X.SX32 R14, R14, UR9, 0x1, P5 ;  /* 0x000000090e0e7c11 */ /* 0x000fe2000a8f0eff */
[----:B------:R-:W1:Y:S01]  /*0490*/  @P2 LDC R35, c[0x0][0xd90] ;  /* 0x00036400ff232b82 */ /* 0x000e620000000800 */
[----:B------:R-:W-:-:S02]  /*04a0*/  LEA.HI.X.SX32 R15, R15, UR9, 0x1, P6 ;  /* 0x000000090f0f7c11 */ /* 0x000fc4000b0f0eff */
[----:B------:R-:W-:Y:S02]  /*04b0*/  @P1 IADD3.X R9, R19, UR15, RZ, P4, !PT ;  /* 0x0000000f13091c10 */ /* 0x000fe4000a7fe4ff */
[----:B------:R-:W-:Y:S02]  /*04c0*/  SHF.L.U64.HI R21, R3, 0x2, R14 ;  /* 0x0000000203157819 */ /* 0x000fe4000001020e */
[----:B------:R-:W-:Y:S01]  /*04d0*/  @P2 IADD3 R24, P4, R20, UR14, RZ ;  /* 0x0000000e14182c10 */ /* 0x000fe2000ff9e0ff */
[----:B------:R2:W3:Y:S01]  /*04e0*/  @P1 LDG.E R29, desc[UR12][R8.64] ;  /* 0x0000000c081d1981 */ /* 0x0004e2000c1e1900 */
[----:B------:R-:W-:Y:S01]  /*04f0*/  SHF.L.U64.HI R28, R12, 0x2, R15 ;  /* 0x000000020c1c7819 */ /* 0x000fe2000001020f */
[----:B------:R-:W4:Y:S01]  /*0500*/  @P3 LDC R34, c[0x0][0xd90] ;  /* 0x00036400ff223b82 */ /* 0x000f220000000800 */
[----:B------:R-:W-:Y:S02]  /*0510*/  @P3 IADD3 R10, P5, R23, UR14, RZ ;  /* 0x0000000e170a3c10 */ /* 0x000fe4000ffbe0ff */
[----:B------:R-:W-:-:S02]  /*0520*/  @P2 IADD3.X R25, R21, UR15, RZ, P4, !PT ;  /* 0x0000000f15192c10 */ /* 0x000fc4000a7fe4ff */
[----:B------:R-:W-:-:S03]  /*0530*/  @P3 IADD3.X R11, R28, UR15, RZ, P5, !PT ;  /* 0x0000000f1c0b3c10 */ /* 0x000fc6000affe4ff */
[----:B------:R-:W1:Y:S04]  /*0540*/  @P2 LDG.E R30, desc[UR12][R24.64] ;  /* 0x0000000c181e2981 */ /* 0x000e68000c1e1900 */
[----:B------:R2:W4:Y:S01]  /*0550*/  @P3 LDG.E R31, desc[UR12][R10.64] ;  /* 0x0000000c0a1f3981 */ /* 0x000522000c1e1900 */
[----:B------:R-:W-:-:S04]  /*0560*/  IADD3 R2, P4, R32, UR5, RZ ;  /* 0x0000000520027c10 */ /* 0x000fc8000ff9e0ff */
[----:B------:R-:W-:Y:S02]  /*0570*/  LEA.HI.X.SX32 R5, R32, UR9, 0x1, P4 ;  /* 0x0000000920057c11 */ /* 0x000fe4000a0f0eff */
[----:B------:R-:W-:Y:S01]  /*0580*/  LEA R4, P5, R2, UR6, 0x1 ;  /* 0x0000000602047c11 */ /* 0x000fe2000f8a08ff */
[----:B------:R-:W3:Y:S01]  /*0590*/  @P1 LDC R32, c[0x0][0xd90] ;  /* 0x00036400ff201b82 */ /* 0x000ee20000000800 */
[----:B--2---:R-:W-:Y:S02]  /*05a0*/  @P3 IADD3 R8, P4, R23, UR18, RZ ;  /* 0x0000001217083c10 */ /* 0x004fe4000ff9e0ff */
[----:B------:R-:W-:Y:S02]  /*05b0*/  LEA R6, P6, R0, UR6, 0x1 ;  /* 0x0000000600067c11 */ /* 0x000fe4000f8c08ff */
[----:B------:R-:W-:Y:S02]  /*05c0*/  LEA.HI.X R5, R2, UR7, R5, 0x1, P5 ;  /* 0x0000000702057c11 */ /* 0x000fe4000a8f0c05 */
[----:B------:R-:W-:-:S02]  /*05d0*/  @P3 IADD3.X R9, R28, UR19, RZ, P4, !PT ;  /* 0x000000131c093c10 */ /* 0x000fc4000a7fe4ff */
[----:B------:R-:W-:Y:S02]  /*05e0*/  LEA R2, P4, R3, UR6, 0x1 ;  /* 0x0000000603027c11 */ /* 0x000fe4000f8808ff */
[----:B------:R-:W-:Y:S02]  /*05f0*/  @P3 IADD3 R10, P5, R23, UR16, RZ ;  /* 0x00000010170a3c10 */ /* 0x000fe4000ffbe0ff */
[----:B------:R-:W-:Y:S01]  /*0600*/  LEA.HI.X R7, R0, UR7, R7, 0x1, P6 ;  /* 0x0000000700077c11 */ /* 0x000fe2000b0f0c07 */
[----:B------:R-:W-:Y:S01]  /*0610*/  IMAD.MOV.U32 R0, RZ, RZ, RZ ;  /* 0x000000ffff007224 */ /* 0x000fe200078e00ff */
[----:B------:R-:W-:Y:S02]  /*0620*/  LEA.HI.X R3, R3, UR7, R14, 0x1, P4 ;  /* 0x0000000703037c11 */ /* 0x000fe4000a0f0c0e */
[----:B------:R-:W-:Y:S02]  /*0630*/  @P3 IADD3.X R11, R28, UR17, RZ, P5, !PT ;  /* 0x000000111c0b3c10 */ /* 0x000fe4000affe4ff */
[----:B------:R-:W-:Y:S01]  /*0640*/  LEA R14, P4, R12, UR6, 0x1 ;  /* 0x000000060c0e7c11 */ /* 0x000fe2000f8808ff */
[----:B------:R-:W-:-:S02]  /*0650*/  IMAD.MOV.U32 R22, RZ, RZ, RZ ;  /* 0x000000ffff167224 */ /* 0x000fc400078e00ff */
[----:B------:R2:W5:Y:S01]  /*0660*/  @P3 LDG.E R0, desc[UR12][R10.64] ;  /* 0x0000000c0a003981 */ /* 0x000562000c1e1900 */
[----:B------:R-:W-:Y:S02]  /*0670*/  LEA.HI.X R15, R12, UR7, R15, 0x1, P4 ;  /* 0x000000070c0f7c11 */ /* 0x000fe4000a0f0c0f */
[C---:B------:R-:W-:Y:S01]  /*0680*/  IADD3 R12, P4, R13.reuse, UR16, RZ ;  /* 0x000000100d0c7c10 */ /* 0x040fe2000ff9e0ff */
[----:B------:R2:W5:Y:S02]  /*0690*/  @P3 LDG.E R22, desc[UR12][R8.64] ;  /* 0x0000000c08163981 */ /* 0x000564000c1e1900 */
[----:B--2---:R-:W-:Y:S02]  /*06a0*/  IADD3 R10, P5, R13, UR18, RZ ;  /* 0x000000120d0a7c10 */ /* 0x004fe4000ffbe0ff */
[C---:B------:R-:W-:Y:S02]  /*06b0*/  IADD3.X R13, R17.reuse, UR17, RZ, P4, !PT ;  /* 0x00000011110d7c10 */ /* 0x040fe4000a7fe4ff */
[----:B------:R-:W-:-:S02]  /*06c0*/  IADD3.X R11, R17, UR19, RZ, P5, !PT ;  /* 0x00000013110b7c10 */ /* 0x000fc4000affe4ff */
[C---:B------:R-:W-:Y:S02]  /*06d0*/  IADD3 R8, P4, R16.reuse, UR16, RZ ;  /* 0x0000001010087c10 */ /* 0x040fe4000ff9e0ff */
[----:B------:R-:W-:Y:S02]  /*06e0*/  CS2R R24, SRZ ;  /* 0x0000000000187805 */ /* 0x000fe4000001ff00 */
[----:B------:R-:W-:Y:S02]  /*06f0*/  IADD3 R16, P5, R16, UR18, RZ ;  /* 0x0000001210107c10 */ /* 0x000fe4000ffbe0ff */
[C---:B------:R-:W-:Y:S02]  /*0700*/  IADD3.X R9, R19.reuse, UR17, RZ, P4, !PT ;  /* 0x0000001113097c10 */ /* 0x040fe4000a7fe4ff */
[----:B------:R-:W-:Y:S02]  /*0710*/  CS2R R26, SRZ ;  /* 0x00000000001a7805 */ /* 0x000fe4000001ff00 */
[----:B------:R-:W-:Y:S01]  /*0720*/  IADD3.X R17, R19, UR19, RZ, P5, !PT ;  /* 0x0000001313117c10 */ /* 0x000fe2000affe4ff */
[----:B0-----:R-:W-:Y:S01]  /*0730*/  @P0 FMUL R24, R18, R33 ;  /* 0x0000002112180220 */ /* 0x001fe20000400000 */
[----:B------:R-:W-:-:S02]  /*0740*/  IADD3 R18, P4, R20, UR16, RZ ;  /* 0x0000001014127c10 */ /* 0x000fc4000ff9e0ff */
[----:B------:R-:W-:Y:S01]  /*0750*/  IADD3 R20, P5, R20, UR18, RZ ;  /* 0x0000001214147c10 */ /* 0x000fe2000ffbe0ff */
[----:B------:R-:W-:Y:S01]  /*0760*/  IMAD.MOV.U32 R33, RZ, RZ, RZ ;  /* 0x000000ffff217224 */ /* 0x000fe200078e00ff */
[C---:B------:R-:W-:Y:S02]  /*0770*/  IADD3.X R19, R21.reuse, UR17, RZ, P4, !PT ;  /* 0x0000001115137c10 */ /* 0x040fe4000a7fe4ff */
[----:B------:R-:W-:Y:S01]  /*0780*/  IADD3.X R21, R21, UR19, RZ, P5, !PT ;  /* 0x0000001315157c10 */ /* 0x000fe2000affe4ff */
[----:B---3--:R-:W-:Y:S01]  /*0790*/  @P1 FMUL R27, R29, R32 ;  /* 0x000000201d1b1220 */ /* 0x008fe20000400000 */
[----:B------:R-:W-:Y:S01]  /*07a0*/  IMAD.MOV.U32 R29, RZ, RZ, RZ ;  /* 0x000000ffff1d7224 */ /* 0x000fe200078e00ff */
[----:B------:R0:W5:Y:S05]  /*07b0*/  @P2 LDG.E R33, desc[UR12][R18.64] ;  /* 0x0000000c12212981 */ /* 0x00016a000c1e1900 */
[----:B------:R0:W5:Y:S01]  /*07c0*/  @P0 LDG.E R29, desc[UR12][R10.64] ;  /* 0x0000000c0a1d0981 */ /* 0x000162000c1e1900 */
[----:B-1----:R-:W-:Y:S01]  /*07d0*/  @P2 FMUL R26, R30, R35 ;  /* 0x000000231e1a2220 */ /* 0x002fe20000400000 */
[----:B----4-:R-:W-:Y:S01]  /*07e0*/  @P3 FMUL R25, R31, R34 ;  /* 0x000000221f193220 */ /* 0x010fe20000400000 */
[----:B------:R-:W-:-:S02]  /*07f0*/  CS2R R30, SRZ ;  /* 0x00000000001e7805 */ /* 0x000fc4000001ff00 */
[----:B------:R-:W-:-:S04]  /*0800*/  CS2R R34, SRZ ;  /* 0x0000000000227805 */ /* 0x000fc8000001ff00 */
[----:B------:R0:W5:Y:S04]  /*0810*/  @P0 LDG.E R31, desc[UR12][R12.64] ;  /* 0x0000000c0c1f0981 */ /* 0x000168000c1e1900 */
[----:B------:R0:W5:Y:S04]  /*0820*/  @P1 LDG.E R30, desc[UR12][R8.64] ;  /* 0x0000000c081e1981 */ /* 0x000168000c1e1900 */
[----:B------:R0:W5:Y:S04]  /*0830*/  @P1 LDG.E R34, desc[UR12][R16.64] ;  /* 0x0000000c10221981 */ /* 0x000168000c1e1900 */
[----:B------:R0:W5:Y:S01]  /*0840*/  @P2 LDG.E R35, desc[UR12][R20.64] ;  /* 0x0000000c14232981 */ /* 0x000162000c1e1900 */
[----:B------:R-:W1:Y:S01]  /*0850*/  S2R R32, SR_TID.X ;  /* 0x0000000000207919 */ /* 0x000e620000002100 */
[----:B------:R-:W-:Y:S01]  /*0860*/  PLOP3.LUT P4, PT, PT, PT, UP1, 0x80, 0x0 ;  /* 0x000000000000781c */ /* 0x000fe20003f8f018 */
[----:B------:R-:W-:-:S12]  /*0870*/  BSSY B0, `(.L_x_0) ;  /* 0x00000c8000007945 */ /* 0x000fd80003800000 */
[----:B0-----:R-:W-:Y:S05]  /*0880*/  @P4 BRA `(.L_x_1) ;  /* 0x0000000400884947 */ /* 0x001fea0003800000 */
[----:B------:R-:W-:Y:S04]  /*0890*/  BSSY B1, `(.L_x_2) ;  /* 0x0000016000017945 */ /* 0x000fe80003800000 */
[----:B------:R-:W-:Y:S05]  /*08a0*/  @!P0 BRA `(.L_x_3) ;  /* 0x0000000000508947 */ /* 0x000fea0003800000 */
[----:B------:R-:W-:Y:S01]  /*08b0*/  FSETP.NEU.AND P5, PT, RZ, UR21, PT ;  /* 0x00000015ff007c0b */ /* 0x000fe2000bfad000 */
[----:B------:R-:W-:-:S12]  /*08c0*/  IMAD.MOV.U32 R36, RZ, RZ, R24 ;  /* 0x000000ffff247224 */ /* 0x000fd800078e0018 */
[----:B------:R-:W-:Y:S05]  /*08d0*/  @!P5 BRA `(.L_x_4) ;  /* 0x000000000024d947 */ /* 0x000fea0003800000 */
[----:B------:R-:W-:Y:S01]  /*08e0*/  UPRMT UR9, UR22, 0x8880, URZ ;  /* 0x0000888016097896 */ /* 0x000fe2000800003f */
[----:B------:R-:W-:Y:S01]  /*08f0*/  FMUL R36, R24, UR11 ;  /* 0x0000000b18247c20 */ /* 0x000fe20008400000 */
[----:B------:R-:W-:Y:S02]  /*0900*/  ULDC.S8 UR10, c[0x0][0xd8d] ;  /* 0x00036340000a7ab9 */ /* 0x000fe40000000200 */
[----:B------:R-:W-:Y:S01]  /*0910*/  ISETP.NE.AND P0, PT, RZ, UR10, PT ;  /* 0x0000000aff007c0c */ /* 0x000fe2000bf05270 */
[----:B-----5:R-:W-:Y:S01]  /*0920*/  FFMA R29, R29, UR21, R36 ;  /* 0x000000151d1d7c23 */ /* 0x020fe20008000024 */
[----:B------:R-:W-:-:S04]  /*0930*/  ISETP.NE.AND P4, PT, RZ, UR9, PT ;  /* 0x00000009ff007c0c */ /* 0x000fc8000bf85270 */
[----:B------:R-:W-:-:S05]  /*0940*/  FSEL R29, R29, R24, !P0 ;  /* 0x000000181d1d7208 */ /* 0x000fca0004000000 */
[----:B------:R-:W-:-:S04]  /*0950*/  IMAD.MOV.U32 R36, RZ, RZ, R29 ;  /* 0x000000ffff247224 */ /* 0x000fc800078e001d */
[----:B------:R-:W-:-:S07]  /*0960*/  @P4 FFMA R36, R29, UR21, R24 ;  /* 0x000000151d244c23 */ /* 0x000fce0008000018 */
.L_x_4:
[----:B------:R-:W-:-:S13]  /*0970*/  PLOP3.LUT P0, PT, PT, PT, UP0, 0x80, 0x0 ;  /* 0x000000000000781c */ /* 0x000fda0003f0f008 */
[----:B-----5:R-:W-:Y:S02]  /*0980*/  @P0 FFMA R36, R31, UR25, R36 ;  /* 0x000000191f240c23 */ /* 0x020fe40008000024 */
[----:B------:R-:W2:Y:S02]  /*0990*/  LDG.E R31, desc[UR12][R12.64] ;  /* 0x0000000c0c1f7981 */ /* 0x000ea4000c1e1900 */
[----:B--2---:R-:W-:-:S05]  /*09a0*/  FFMA R31, -R36, UR23, R31 ;  /* 0x00000017241f7c23 */ /* 0x004fca000800011f */
[----:B------:R0:W-:Y:S02]  /*09b0*/  STG.E desc[UR12][R12.64], R31 ;  /* 0x0000001f0c007986 */ /* 0x0001e4000c10190c */
[----:B0-----:R-:W-:-:S05]  /*09c0*/  F2FP.F16.F32.PACK_AB R13, RZ, R31 ;  /* 0x0000001fff0d723e */ /* 0x001fca00000000ff */
[----:B------:R0:W-:Y:S04]  /*09d0*/  STG.E.U16 desc[UR12][R4.64], R13 ;  /* 0x0000000d04007986 */ /* 0x0001e8000c10150c */
[----:B------:R0:W-:Y:S02]  /*09e0*/  @P5 STG.E desc[UR12][R10.64], R29 ;  /* 0x0000001d0a005986 */ /* 0x0001e4000c10190c */
.L_x_3:
[----:B------:R-:W-:Y:S05]  /*09f0*/  BSYNC B1 ;  /* 0x0000000000017941 */ /* 0x000fea0003800000 */
.L_x_2:
[----:B------:R-:W-:Y:S04]  /*0a00*/  BSSY B1, `(.L_x_5) ;  /* 0x0000017000017945 */ /* 0x000fe80003800000 */
[----:B------:R-:W-:Y:S05]  /*0a10*/  @!P1 BRA `(.L_x_6) ;  /* 0x0000000000549947 */ /* 0x000fea0003800000 */
[----:B0-----:R0:W5:Y:S01]  /*0a20*/  LDG.E R10, desc[UR12][R8.64] ;  /* 0x0000000c080a7981 */ /* 0x001162000c1e1900 */
[----:B------:R-:W-:Y:S01]  /*0a30*/  FSETP.NEU.AND P0, PT, RZ, UR21, PT ;  /* 0x00000015ff007c0b */ /* 0x000fe2000bf0d000 */
[----:B------:R-:W-:Y:S01]  /*0a40*/  IMAD.MOV.U32 R4, RZ, RZ, R27 ;  /* 0x000000ffff047224 */ /* 0x000fe200078e001b */
[----:B------:R-:W-:-:S11]  /*0a50*/  PLOP3.LUT P5, PT, PT, PT, UP0, 0x80, 0x0 ;  /* 0x000000000000781c */ /* 0x000fd60003faf008 */
[----:B0-----:R-:W-:Y:S05]  /*0a60*/  @!P0 BRA `(.L_x_7) ;  /* 0x0000000000248947 */ /* 0x001fea0003800000 */
        /* <DEDUP_REMOVED lines=9> */
.L_x_7:
[----:B------:R-:W-:-:S04]  /*0b00*/  IMAD.MOV.U32 R5, RZ, RZ, R4 ;  /* 0x000000ffff057224 */ /* 0x000fc800078e0004 */
[----:B-----5:R-:W-:-:S04]  /*0b10*/  @P5 FFMA R5, R30, UR25, R5 ;  /* 0x000000191e055c23 */ /* 0x020fc80008000005 */
[----:B------:R-:W-:-:S05]  /*0b20*/  FFMA R5, -R5, UR23, R10 ;  /* 0x0000001705057c23 */ /* 0x000fca000800010a */
[----:B------:R-:W-:Y:S01]  /*0b30*/  F2FP.F16.F32.PACK_AB R4, RZ, R5 ;  /* 0x00000005ff04723e */ /* 0x000fe200000000ff */
[----:B------:R2:W-:Y:S04]  /*0b40*/  STG.E desc[UR12][R8.64], R5 ;  /* 0x0000000508007986 */ /* 0x0005e8000c10190c */
[----:B------:R2:W-:Y:S04]  /*0b50*/  STG.E.U16 desc[UR12][R6.64], R4 ;  /* 0x0000000406007986 */ /* 0x0005e8000c10150c */
[----:B------:R2:W-:Y:S02]  /*0b60*/  @P0 STG.E desc[UR12][R16.64], R34 ;  /* 0x0000002210000986 */ /* 0x0005e4000c10190c */
.L_x_6:
[----:B------:R-:W-:Y:S05]  /*0b70*/  BSYNC B1 ;  /* 0x0000000000017941 */ /* 0x000fea0003800000 */
.L_x_5:
[----:B------:R-:W-:Y:S04]  /*0b80*/  BSSY B1, `(.L_x_8) ;  /* 0x0000016000017945 */ /* 0x000fe80003800000 */
[----:B------:R-:W-:Y:S05]  /*0b90*/  @!P2 BRA `(.L_x_9) ;  /* 0x000000000050a947 */ /* 0x000fea0003800000 */
[----:B0-2---:R0:W5:Y:S01]  /*0ba0*/  LDG.E R5, desc[UR12][R18.64] ;  /* 0x0000000c12057981 */ /* 0x005162000c1e1900 */
        /* <DEDUP_REMOVED lines=13> */
.L_x_10:
[----:B-----5:R-:W-:-:S04]  /*0c80*/  @P4 FFMA R4, R33, UR25, R4 ;  /* 0x0000001921044c23 */ /* 0x020fc80008000004 */
[----:B------:R-:W-:-:S05]  /*0c90*/  FFMA R5, -R4, UR23, R5 ;  /* 0x0000001704057c23 */ /* 0x000fca0008000105 */
[----:B------:R-:W-:Y:S01]  /*0ca0*/  F2FP.F16.F32.PACK_AB R4, RZ, R5 ;  /* 0x00000005ff04723e */ /* 0x000fe200000000ff */
[----:B------:R3:W-:Y:S04]  /*0cb0*/  STG.E desc[UR12][R18.64], R5 ;  /* 0x0000000512007986 */ /* 0x0007e8000c10190c */
[----:B------:R3:W-:Y:S04]  /*0cc0*/  STG.E.U16 desc[UR12][R2.64], R4 ;  /* 0x0000000402007986 */ /* 0x0007e8000c10150c */
[----:B------:R3:W-:Y:S02]  /*0cd0*/  @P0 STG.E desc[UR12][R20.64], R35 ;  /* 0x0000002314000986 */ /* 0x0007e4000c10190c */
.L_x_9:
[----:B------:R-:W-:Y:S05]  /*0ce0*/  BSYNC B1 ;  /* 0x0000000000017941 */ /* 0x000fea0003800000 */
.L_x_8:
[----:B------:R-:W-:Y:S05]  /*0cf0*/  @!P3 BRA `(.L_x_11) ;  /* 0x0000000400fcb947 */ /* 0x000fea0003800000 */
[----:B---3--:R-:W-:-:S04]  /*0d00*/  IADD3 R2, P0, R23, UR16, RZ ;  /* 0x0000001017027c10 */ /* 0x008fc8000ff1e0ff */
[----:B------:R-:W-:-:S05]  /*0d10*/  IADD3.X R3, R28, UR17, RZ, P0, !PT ;  /* 0x000000111c037c10 */ /* 0x000fca00087fe4ff */
[----:B--2---:R2:W5:Y:S01]  /*0d20*/  LDG.E R6, desc[UR12][R2.64] ;  /* 0x0000000c02067981 */ /* 0x004562000c1e1900 */
[----:B------:R-:W-:Y:S01]  /*0d30*/  FSETP.NEU.AND P0, PT, RZ, UR21, PT ;  /* 0x00000015ff007c0b */ /* 0x000fe2000bf0d000 */
[----:B0-----:R-:W-:Y:S01]  /*0d40*/  IMAD.MOV.U32 R4, RZ, RZ, R25 ;  /* 0x000000ffff047224 */ /* 0x001fe200078e0019 */
[----:B------:R-:W-:-:S11]  /*0d50*/  PLOP3.LUT P3, PT, PT, PT, UP0, 0x80, 0x0 ;  /* 0x000000000000781c */ /* 0x000fd60003f6f008 */
[----:B--2---:R-:W-:Y:S05]  /*0d60*/  @!P0 BRA `(.L_x_12) ;  /* 0x0000000000248947 */ /* 0x004fea0003800000 */
        /* <DEDUP_REMOVED lines=9> */
.L_x_12:
[----:B------:R-:W-:-:S04]  /*0e00*/  IMAD.MOV.U32 R5, RZ, RZ, R4 ;  /* 0x000000ffff057224 */ /* 0x000fc800078e0004 */
[----:B-----5:R-:W-:-:S04]  /*0e10*/  @P3 FFMA R5, R0, UR25, R5 ;  /* 0x0000001900053c23 */ /* 0x020fc80008000005 */
[----:B------:R-:W-:-:S05]  /*0e20*/  FFMA R5, -R5, UR23, R6 ;  /* 0x0000001705057c23 */ /* 0x000fca0008000106 */
[----:B------:R-:W-:Y:S01]  /*0e30*/  F2FP.F16.F32.PACK_AB R0, RZ, R5 ;  /* 0x00000005ff00723e */ /* 0x000fe200000000ff */
[----:B------:R0:W-:Y:S04]  /*0e40*/  STG.E desc[UR12][R2.64], R5 ;  /* 0x0000000502007986 */ /* 0x0001e8000c10190c */
[----:B------:R0:W-:Y:S01]  /*0e50*/  STG.E.U16 desc[UR12][R14.64], R0 ;  /* 0x000000000e007986 */ /* 0x0001e2000c10150c */
[----:B------:R-:W-:Y:S05]  /*0e60*/  @!P0 BRA `(.L_x_11) ;  /* 0x0000000400a08947 */ /* 0x000fea0003800000 */
[----:B0-----:R-:W-:-:S04]  /*0e70*/  IADD3 R2, P0, R23, UR18, RZ ;  /* 0x0000001217027c10 */ /* 0x001fc8000ff1e0ff */
[----:B------:R-:W-:-:S05]  /*0e80*/  IADD3.X R3, R28, UR19, RZ, P0, !PT ;  /* 0x000000131c037c10 */ /* 0x000fca00087fe4ff */
[----:B------:R0:W-:Y:S01]  /*0e90*/  STG.E desc[UR12][R2.64], R22 ;  /* 0x0000001602007986 */ /* 0x0001e2000c10190c */
[----:B------:R-:W-:Y:S05]  /*0ea0*/  BRA `(.L_x_11) ;  /* 0x0000000400907947 */ /* 0x000fea0003800000 */
.L_x_1:
[----:B------:R-:W-:Y:S04]  /*0eb0*/  BSSY B1, `(.L_x_13) ;  /* 0x0000017000017945 */ /* 0x000fe80003800000 */
[----:B------:R-:W-:Y:S05]  /*0ec0*/  @!P0 BRA `(.L_x_14) ;  /* 0x0000000000548947 */ /* 0x000fea0003800000 */
[----:B------:R-:W-:Y:S01]  /*0ed0*/  FSETP.NEU.AND P0, PT, RZ, UR21, PT ;  /* 0x00000015ff007c0b */ /* 0x000fe2000bf0d000 */
[----:B-----5:R-:W-:-:S04]  /*0ee0*/  FFMA R24, R31, UR25, R24 ;  /* 0x000000191f187c23 */ /* 0x020fc80008000018 */
[----:B------:R-:W-:-:S08]  /*0ef0*/  IMAD.MOV.U32 R36, RZ, RZ, R24 ;  /* 0x000000ffff247224 */ /* 0x000fd000078e0018 */
[----:B------:R-:W-:Y:S05]  /*0f00*/  @!P0 BRA `(.L_x_15) ;  /* 0x0000000000248947 */ /* 0x000fea0003800000 */
[----:B------:R-:W-:Y:S01]  /*0f10*/  UPRMT UR9, UR22, 0x8880, URZ ;  /* 0x0000888016097896 */ /* 0x000fe2000800003f */
[----:B------:R-:W-:Y:S01]  /*0f20*/  FMUL R36, R24, UR11 ;  /* 0x0000000b18247c20 */ /* 0x000fe20008400000 */
[----:B------:R-:W-:Y:S02]  /*0f30*/  ULDC.S8 UR10, c[0x0][0xd8d] ;  /* 0x00036340000a7ab9 */ /* 0x000fe40000000200 */
[----:B------:R-:W-:Y:S01]  /*0f40*/  ISETP.NE.AND P5, PT, RZ, UR10, PT ;  /* 0x0000000aff007c0c */ /* 0x000fe2000bfa5270 */
[----:B------:R-:W-:Y:S01]  /*0f50*/  FFMA R29, R29, UR21, R36 ;  /* 0x000000151d1d7c23 */ /* 0x000fe20008000024 */
[----:B------:R-:W-:-:S04]  /*0f60*/  ISETP.NE.AND P4, PT, RZ, UR9, PT ;  /* 0x00000009ff007c0c */ /* 0x000fc8000bf85270 */
[----:B------:R-:W-:-:S05]  /*0f70*/  FSEL R29, R29, R24, !P5 ;  /* 0x000000181d1d7208 */ /* 0x000fca0006800000 */
[----:B------:R-:W-:-:S04]  /*0f80*/  IMAD.MOV.U32 R36, RZ, RZ, R29 ;  /* 0x000000ffff247224 */ /* 0x000fc800078e001d */
[----:B------:R-:W-:-:S07]  /*0f90*/  @P4 FFMA R36, R29, UR21, R24 ;  /* 0x000000151d244c23 */ /* 0x000fce0008000018 */
.L_x_15:
[----:B------:R-:W2:Y:S01]  /*0fa0*/  LDG.E R24, desc[UR12][R12.64] ;  /* 0x0000000c0c187981 */ /* 0x000ea2000c1e1900 */
[----:B------:R-:W-:-:S13]  /*0fb0*/  PLOP3.LUT P4, PT, PT, PT, UP0, 0x80, 0x0 ;  /* 0x000000000000781c */ /* 0x000fda0003f8f008 */
[----:B------:R-:W-:-:S04]  /*0fc0*/  @P4 FFMA R36, R31, UR25, R36 ;  /* 0x000000191f244c23 */ /* 0x000fc80008000024 */
[----:B--2---:R-:W-:-:S05]  /*0fd0*/  FFMA R31, -R36, UR23, R24 ;  /* 0x00000017241f7c23 */ /* 0x004fca0008000118 */
[----:B------:R0:W-:Y:S02]  /*0fe0*/  STG.E desc[UR12][R12.64], R31 ;  /* 0x0000001f0c007986 */ /* 0x0001e4000c10190c */
[----:B0-----:R-:W-:-:S05]  /*0ff0*/  F2FP.F16.F32.PACK_AB R13, RZ, R31 ;  /* 0x0000001fff0d723e */ /* 0x001fca00000000ff */
[----:B------:R0:W-:Y:S04]  /*1000*/  STG.E.U16 desc[UR12][R4.64], R13 ;  /* 0x0000000d04007986 */ /* 0x0001e8000c10150c */
[----:B------:R0:W-:Y:S02]  /*1010*/  @P0 STG.E desc[UR12][R10.64], R29 ;  /* 0x0000001d0a000986 */ /* 0x0001e4000c10190c */
.L_x_14:
[----:B------:R-:W-:Y:S05]  /*1020*/  BSYNC B1 ;  /* 0x0000000000017941 */ /* 0x000fea0003800000 */
.L_x_13:
[----:B------:R-:W-:Y:S04]  /*1030*/  BSSY B1, `(.L_x_16) ;  /* 0x0000018000017945 */ /* 0x000fe80003800000 */
[----:B------:R-:W-:Y:S05]  /*1040*/  @!P1 BRA `(.L_x_17) ;  /* 0x0000000000589947 */ /* 0x000fea0003800000 */
[----:B0-----:R0:W5:Y:S01]  /*1050*/  LDG.E R10, desc[UR12][R8.64] ;  /* 0x0000000c080a7981 */ /* 0x001162000c1e1900 */
[----:B------:R-:W-:Y:S01]  /*1060*/  FSETP.NEU.AND P0, PT, RZ, UR21, PT ;  /* 0x00000015ff007c0b */ /* 0x000fe2000bf0d000 */
[----:B-----5:R-:W-:Y:S01]  /*1070*/  FFMA R27, R30, UR25, R27 ;  /* 0x000000191e1b7c23 */ /* 0x020fe2000800001b */
[----:B------:R-:W-:-:S03]  /*1080*/  PLOP3.LUT P5, PT, PT, PT, UP0, 0x80, 0x0 ;  /* 0x000000000000781c */ /* 0x000fc60003faf008 */
[----:B------:R-:W-:-:S08]  /*1090*/  IMAD.MOV.U32 R4, RZ, RZ, R27 ;  /* 0x000000ffff047224 */ /* 0x000fd000078e001b */
[----:B0-----:R-:W-:Y:S05]  /*10a0*/  @!P0 BRA `(.L_x_18) ;  /* 0x0000000000248947 */ /* 0x001fea0003800000 */
        /* <DEDUP_REMOVED lines=9> */
.L_x_18:
[----:B------:R-:W-:-:S04]  /*1140*/  IMAD.MOV.U32 R5, RZ, RZ, R4 ;  /* 0x000000ffff057224 */ /* 0x000fc800078e0004 */
[----:B------:R-:W-:-:S04]  /*1150*/  @P5 FFMA R5, R30, UR25, R5 ;  /* 0x000000191e055c23 */ /* 0x000fc80008000005 */
[----:B------:R-:W-:-:S05]  /*1160*/  FFMA R5, -R5, UR23, R10 ;  /* 0x0000001705057c23 */ /* 0x000fca000800010a */
[----:B------:R-:W-:Y:S01]  /*1170*/  F2FP.F16.F32.PACK_AB R4, RZ, R5 ;  /* 0x00000005ff04723e */ /* 0x000fe200000000ff */
[----:B------:R2:W-:Y:S04]  /*1180*/  STG.E desc[UR12][R8.64], R5 ;  /* 0x0000000508007986 */ /* 0x0005e8000c10190c */
[----:B------:R2:W-:Y:S04]  /*1190*/  STG.E.U16 desc[UR12][R6.64], R4 ;  /* 0x0000000406007986 */ /* 0x0005e8000c10150c */
[----:B------:R2:W-:Y:S02]  /*11a0*/  @P0 STG.E desc[UR12][R16.64], R34 ;  /* 0x0000002210000986 */ /* 0x0005e4000c10190c */
.L_x_17:
[----:B------:R-:W-:Y:S05]  /*11b0*/  BSYNC B1 ;  /* 0x0000000000017941 */ /* 0x000fea0003800000 */
.L_x_16:
[----:B------:R-:W-:Y:S04]  /*11c0*/  BSSY B1, `(.L_x_19) ;  /* 0x0000017000017945 */ /* 0x000fe80003800000 */
[----:B------:R-:W-:Y:S05]  /*11d0*/  @!P2 BRA `(.L_x_20) ;  /* 0x000000000054a947 */ /* 0x000fea0003800000 */
[----:B0-2---:R0:W5:Y:S01]  /*11e0*/  LDG.E R5, desc[UR12][R18.64] ;  /* 0x0000000c12057981 */ /* 0x005162000c1e1900 */
        /* <DEDUP_REMOVED lines=14> */
.L_x_21:
[----:B------:R-:W-:-:S04]  /*12d0*/  @P4 FFMA R4, R33, UR25, R4 ;  /* 0x0000001921044c23 */ /* 0x000fc80008000004 */
[----:B------:R-:W-:-:S05]  /*12e0*/  FFMA R5, -R4, UR23, R5 ;  /* 0x0000001704057c23 */ /* 0x000fca0008000105 */
[----:B------:R-:W-:Y:S01]  /*12f0*/  F2FP.F16.F32.PACK_AB R4, RZ, R5 ;  /* 0x00000005ff04723e */ /* 0x000fe200000000ff */
[----:B------:R3:W-:Y:S04]  /*1300*/  STG.E desc[UR12][R18.64], R5 ;  /* 0x0000000512007986 */ /* 0x0007e8000c10190c */
[----:B------:R3:W-:Y:S04]  /*1310*/  STG.E.U16 desc[UR12][R2.64], R4 ;  /* 0x0000000402007986 */ /* 0x0007e8000c10150c */
[----:B------:R3:W-:Y:S02]  /*1320*/  @P0 STG.E desc[UR12][R20.64], R35 ;  /* 0x0000002314000986 */ /* 0x0007e4000c10190c */
.L_x_20:
[----:B------:R-:W-:Y:S05]  /*1330*/  BSYNC B1 ;  /* 0x0000000000017941 */ /* 0x000fea0003800000 */
.L_x_19:
[----:B------:R-:W-:Y:S05]  /*1340*/  @!P3 BRA `(.L_x_11) ;  /* 0x000000000068b947 */ /* 0x000fea0003800000 */
[----:B---3--:R-:W-:-:S04]  /*1350*/  IADD3 R2, P0, R23, UR16, RZ ;  /* 0x0000001017027c10 */ /* 0x008fc8000ff1e0ff */
[----:B------:R-:W-:-:S05]  /*1360*/  IADD3.X R3, R28, UR17, RZ, P0, !PT ;  /* 0x000000111c037c10 */ /* 0x000fca00087fe4ff */
[----:B--2---:R2:W5:Y:S01]  /*1370*/  LDG.E R6, desc[UR12][R2.64] ;  /* 0x0000000c02067981 */ /* 0x004562000c1e1900 */
[----:B------:R-:W-:Y:S01]  /*1380*/  FSETP.NEU.AND P0, PT, RZ, UR21, PT ;  /* 0x00000015ff007c0b */ /* 0x000fe2000bf0d000 */
[----:B-----5:R-:W-:Y:S01]  /*1390*/  FFMA R25, R0, UR25, R25 ;  /* 0x0000001900197c23 */ /* 0x020fe20008000019 */
[----:B------:R-:W-:-:S03]  /*13a0*/  PLOP3.LUT P3, PT, PT, PT, UP0, 0x80, 0x0 ;  /* 0x000000000000781c */ /* 0x000fc60003f6f008 */
[----:B0-----:R-:W-:-:S08]  /*13b0*/  IMAD.MOV.U32 R4, RZ, RZ, R25 ;  /* 0x000000ffff047224 */ /* 0x001fd000078e0019 */
[----:B--2---:R-:W-:Y:S05]  /*13c0*/  @!P0 BRA `(.L_x_22) ;  /* 0x0000000000248947 */ /* 0x004fea0003800000 */
        /* <DEDUP_REMOVED lines=9> */
.L_x_22:
[----:B------:R-:W-:Y:S01]  /*1460*/  IMAD.MOV.U32 R7, RZ, RZ, R4 ;  /* 0x000000ffff077224 */ /* 0x000fe200078e0004 */
[----:B------:R-:W-:-:S03]  /*1470*/  @P0 IADD3 R4, P1, R23, UR18, RZ ;  /* 0x0000001217040c10 */ /* 0x000fc6000ff3e0ff */
[----:B------:R-:W-:Y:S01]  /*1480*/  @P3 FFMA R7, R0, UR25, R7 ;  /* 0x0000001900073c23 */ /* 0x000fe20008000007 */
[----:B------:R-:W-:-:S03]  /*1490*/  @P0 IADD3.X R5, R28, UR19, RZ, P1, !PT ;  /* 0x000000131c050c10 */ /* 0x000fc60008ffe4ff */
[----:B------:R-:W-:-:S05]  /*14a0*/  FFMA R7, -R7, UR23, R6 ;  /* 0x0000001707077c23 */ /* 0x000fca0008000106 */
[----:B------:R-:W-:Y:S01]  /*14b0*/  F2FP.F16.F32.PACK_AB R0, RZ, R7 ;  /* 0x00000007ff00723e */ /* 0x000fe200000000ff */
[----:B------:R4:W-:Y:S04]  /*14c0*/  STG.E desc[UR12][R2.64], R7 ;  /* 0x0000000702007986 */ /* 0x0009e8000c10190c */
[----:B------:R4:W-:Y:S04]  /*14d0*/  STG.E.U16 desc[UR12][R14.64], R0 ;  /* 0x000000000e007986 */ /* 0x0009e8000c10150c */
[----:B------:R4:W-:Y:S02]  /*14e0*/  @P0 STG.E desc[UR12][R4.64], R22 ;  /* 0x0000001604000986 */ /* 0x0009e4000c10190c */
.L_x_11:
[----:B------:R-:W-:Y:S05]  /*14f0*/  BSYNC B0 ;  /* 0x0000000000007941 */ /* 0x000fea0003800000 */
.L_x_0:
[----:B------:R-:W-:-:S04]  /*1500*/  ULEA UR4, UR20, UR4, 0x2 ;  /* 0x0000000414047291 */ /* 0x000fc8000f8e103f */
[----:B------:R-:W-:Y:S02]  /*1510*/  UISETP.GE.AND UP2, UPT, UR4, UR24, UPT ;  /* 0x000000180400728c */ /* 0x000fe4000bf46270 */
[----:B0---45:R-:W-:-:S04]  /*1520*/  IMAD.U32 R0, RZ, RZ, UR4 ;  /* 0x00000004ff007e24 */ /* 0x031fc8000f8e00ff */
[----:B------:R-:W-:Y:S02]  /*1530*/  PLOP3.LUT P0, PT, PT, PT, UP2, 0x80, 0x0 ;  /* 0x000000000000781c */ /* 0x000fe40003f0f028 */
[----:B------:R-:W-:-:S13]  /*1540*/  ISETP.LT.AND P1, PT, R0, UR8, PT ;  /* 0x0000000800007c0c */ /* 0x000fda000bf21270 */
[----:B------:R-:W-:Y:S05]  /*1550*/  @!P0 BRA P1, `(.L_x_23) ;  /* 0xffffffec00508947 */ /* 0x000fea000083ffff */
[----:B------:R-:W-:Y:S05]  /*1560*/  EXIT ;  /* 0x000000000000794d */ /* 0x000fea0003800000 */
.L_x_24:
[----:B------:R-:W-:-:S00]  /*1570*/  BRA `(.L_x_24) ;  /* 0xfffffffc00fc7947 */ /* 0x000fc0000383ffff */
[----:B------:R-:W-:-:S00]  /*1580*/  NOP ;  /* 0x0000000000007918 */ /* 0x000fc00000000000 */
[----:B------:R-:W-:-:S00]  /*1590*/  NOP ;  /* 0x0000000000007918 */ /* 0x000fc00000000000 */
[----:B------:R-:W-:-:S00]  /*15a0*/  NOP ;  /* 0x0000000000007918 */ /* 0x000fc00000000000 */
[----:B------:R-:W-:-:S00]  /*15b0*/  NOP ;  /* 0x0000000000007918 */ /* 0x000fc00000000000 */
[----:B------:R-:W-:-:S00]  /*15c0*/  NOP ;  /* 0x0000000000007918 */ /* 0x000fc00000000000 */
[----:B------:R-:W-:-:S00]  /*15d0*/  NOP ;  /* 0x0000000000007918 */ /* 0x000fc00000000000 */
[----:B------:R-:W-:-:S00]  /*15e0*/  NOP ;  /* 0x0000000000007918 */ /* 0x000fc00000000000 */
[----:B------:R-:W-:-:S00]  /*15f0*/  NOP ;  /* 0x0000000000007918 */ /* 0x000fc00000000000 */
.L_x_94:


//--------------------- .text._Z25multi_tensor_apply_kernelI18TensorListMetadataILi4ELb0EEN18transformer_engine16multi_tensor_sgd10SGDFunctorILi4E6__halffEEJffffbbbfEEvlPViT_T0_DpT1_ --------------------------
	.section	.text._Z25multi_tensor_apply_kernelI18TensorListMetadataILi4ELb0EEN18transformer_engine16multi_tensor_sgd10SGDFunctorILi4E6__halffEEJffffbbbfEEvlPViT_T0_DpT1_,"ax",@progbits
	.align	128
        .global         _Z25multi_tensor_apply_kernelI18TensorListMetadataILi4ELb0EEN18transformer_engine16multi_tensor_sgd10SGDFunctorILi4E6__halffEEJffffbbbfEEvlPViT_T0_DpT1_
        .type           _Z25multi_tensor_apply_kernelI18TensorListMetadataILi4ELb0EEN18transformer_engine16multi_tensor_sgd10SGDFunctorILi4E6__halffEEJffffbbbfEEvlPViT_T0_DpT1_,@function
        .size           _Z25multi_tensor_apply_kernelI18TensorListMetadataILi4ELb0EEN18transformer_engine16multi_tensor_sgd10SGDFunctorILi4E6__halffEEJffffbbbfEEvlPViT_T0_DpT1_,(.L_x_95 - _Z25multi_tensor_apply_kernelI18TensorListMetadataILi4ELb0EEN18transformer_engine16multi_tensor_sgd10SGDFunctorILi4E6__halffEEJffffbbbfEEvlPViT_T0_DpT1_)
        .other          _Z25multi_tensor_apply_kernelI18TensorListMetadataILi4ELb0EEN18transformer_engine16multi_tensor_sgd10SGDFunctorILi4E6__halffEEJffffbbbfEEvlPViT_T0_DpT1_,@"STO_CUDA_ENTRY STV_DEFAULT"
_Z25multi_tensor_apply_kernelI18TensorListMetadataILi4ELb0EEN18transformer_engine16multi_tensor_sgd10SGDFunctorILi4E6__halffEEJffffbbbfEEvlPViT_T0_DpT1_:
.text._Z25multi_tensor_apply_kernelI18TensorListMetadataILi4ELb0EEN18transformer_engine16multi_tensor_sgd10SGDFunctorILi4E6__halffEEJffffbbbfEEvlPViT_T0_DpT1_:
        /* <DEDUP_REMOVED lines=37> */
[----:B------:R-:W-:Y:S02]  /*0250*/  ULDC.64 UR6, c[0x0][UR6+0x570] ;  /* 0x00015c0006067abb */ /* 0x000fe40008000a00 */
[----:B------:R-:W-:Y:S01]  /*0260*/  UMOV UR4, URZ ;  /* 0x0000003f00047c82 */ /* 0x000fe20008000000 */
[----:B0-----:R-:W-:-:S05]  /*0270*/  FADD R0, -R0, 1 ;  /* 0x3f80000000007421 */ /* 0x001fca0000000100 */
[----:B------:R-:W-:-:S15]  /*0280*/  R2UR UR11, R0 ;  /* 0x00000000000b72ca */ /* 0x000fde00000e0000 */
.L_x_48:
[----:B------:R-:W0:Y:S01]  /*0290*/  S2R R14, SR_TID.X ;  /* 0x00000000000e7919 */ /* 0x000e220000002100 */
[----:B------:R-:W-:Y:S01]  /*02a0*/  USHF.R.S32.HI UR9, URZ, 0x1f, UR5 ;  /* 0x0000001f3f097899 */ /* 0x000fe20008011405 */
[----:B0-----:R-:W-:-:S04]  /*02b0*/  VIADD R0, R14, UR4 ;  /* 0x000000040e007c36 */ /* 0x001fc80008000000 */
[C---:B------:R-:W-:Y:S01]  /*02c0*/  VIADD R6, R0.reuse, UR20 ;  /* 0x0000001400067c36 */ /* 0x040fe20008000000 */
[C---:B------:R-:W-:Y:S02]  /*02d0*/  ISETP.GE.AND P2, PT, R0.reuse, UR24, PT ;  /* 0x0000001800007c0c */ /* 0x040fe4000bf46270 */
[----:B------:R-:W-:Y:S01]  /*02e0*/  IADD3 R7, P3, R0, UR5, RZ ;  /* 0x0000000500077c10 */ /* 0x000fe2000ff7e0ff */
[----:B------:R-:W-:Y:S01]  /*02f0*/  VIADD R30, R6, UR20 ;  /* 0x00000014061e7c36 */ /* 0x000fe20008000000 */
[----:B------:R-:W-:Y:S02]  /*0300*/  ISETP.LT.AND P2, PT, R0, UR8, !P2 ;  /* 0x0000000800007c0c */ /* 0x000fe4000d741270 */
[----:B------:R-:W-:Y:S01]  /*0310*/  ISETP.GE.AND P0, PT, R6, UR24, PT ;  /* 0x0000001806007c0c */ /* 0x000fe2000bf06270 */
[C---:B------:R-:W-:Y:S01]  /*0320*/  VIADD R28, R30.reuse, UR20 ;  /* 0x000000141e1c7c36 */ /* 0x040fe20008000000 */
[----:B------:R-:W-:Y:S02]  /*0330*/  ISETP.GE.AND P1, PT, R30, UR24, PT ;  /* 0x000000181e007c0c */ /* 0x000fe4000bf26270 */
[----:B------:R-:W-:-:S02]  /*0340*/  ISETP.LT.AND P0, PT, R6, UR8, !P0 ;  /* 0x0000000806007c0c */ /* 0x000fc4000c701270 */
[----:B------:R-:W-:Y:S02]  /*0350*/  ISETP.LT.AND P1, PT, R30, UR8, !P1 ;  /* 0x000000081e007c0c */ /* 0x000fe4000cf21270 */
[----:B------:R-:W-:Y:S02]  /*0360*/  LEA.HI.X.SX32 R18, R0, UR9, 0x1, P3 ;  /* 0x0000000900127c11 */ /* 0x000fe400098f0eff */
[----:B------:R-:W-:Y:S02]  /*0370*/  ISETP.GE.AND P3, PT, R28, UR24, PT ;  /* 0x000000181c007c0c */ /* 0x000fe4000bf66270 */
[----:B-----5:R-:W-:Y:S02]  /*0380*/  CS2R R26, SRZ ;  /* 0x00000000001a7805 */ /* 0x020fe4000001ff00 */
[----:B------:R-:W-:Y:S02]  /*0390*/  @P2 LEA R8, P4, R7, UR14, 0x1 ;  /* 0x0000000e07082c11 */ /* 0x000fe4000f8808ff */
[----:B------:R-:W-:-:S02]  /*03a0*/  CS2R R24, SRZ ;  /* 0x0000000000187805 */ /* 0x000fc4000001ff00 */
[----:B------:R-:W-:Y:S02]  /*03b0*/  IADD3 R3, P5, R6, UR5, RZ ;  /* 0x0000000506037c10 */ /* 0x000fe4000ffbe0ff */
[----:B------:R-:W-:Y:S02]  /*03c0*/  CS2R R22, SRZ ;  /* 0x0000000000167805 */ /* 0x000fe4000001ff00 */
[----:B------:R-:W-:Y:S02]  /*03d0*/  ISETP.LT.AND P3, PT, R28, UR8, !P3 ;  /* 0x000000081c007c0c */ /* 0x000fe4000df61270 */
[----:B------:R-:W-:Y:S02]  /*03e0*/  CS2R R20, SRZ ;  /* 0x0000000000147805 */ /* 0x000fe4000001ff00 */
[----:B------:R-:W-:Y:S01]  /*03f0*/  @P2 LEA.HI.X R9, R7, UR15, R18, 0x1, P4 ;  /* 0x0000000f07092c11 */ /* 0x000fe2000a0f0c12 */
[----:B------:R-:W0:Y:S01]  /*0400*/  @P2 LDC R32, c[0x0][0xd90] ;  /* 0x00036400ff202b82 */ /* 0x000e220000000800 */
[----:B------:R-:W-:-:S02]  /*0410*/  LEA.HI.X.SX32 R6, R6, UR9, 0x1, P5 ;  /* 0x0000000906067c11 */ /* 0x000fc4000a8f0eff */
[C---:B------:R-:W-:Y:S01]  /*0420*/  @P0 LEA R16, P4, R3.reuse, UR14, 0x1 ;  /* 0x0000000e03100c11 */ /* 0x040fe2000f8808ff */
[----:B------:R1:W2:Y:S01]  /*0430*/  @P2 LDG.E.U16 R0, desc[UR12][R8.64] ;  /* 0x0000000c08002981 */ /* 0x0002a2000c1e1500 */
[C---:B------:R-:W-:Y:S02]  /*0440*/  IADD3 R19, P5, R30.reuse, UR5, RZ ;  /* 0x000000051e137c10 */ /* 0x040fe4000ffbe0ff */
[----:B------:R-:W-:Y:S01]  /*0450*/  @P0 LEA.HI.X R17, R3, UR15, R6, 0x1, P4 ;  /* 0x0000000f03110c11 */ /* 0x000fe2000a0f0c06 */
[----:B------:R-:W3:Y:S01]  /*0460*/  @P0 LDC R33, c[0x0][0xd90] ;  /* 0x00036400ff210b82 */ /* 0x000ee20000000800 */
[----:B------:R-:W-:Y:S02]  /*0470*/  LEA.HI.X.SX32 R30, R30, UR9, 0x1, P5 ;  /* 0x000000091e1e7c11 */ /* 0x000fe4000a8f0eff */
[----:B------:R-:W-:Y:S01]  /*0480*/  @P1 LEA R12, P4, R19, UR14, 0x1 ;  /* 0x0000000e130c1c11 */ /* 0x000fe2000f8808ff */
[----:B------:R-:W4:Y:S01]  /*0490*/  @P0 LDG.E.U16 R16, desc[UR12][R16.64] ;  /* 0x0000000c10100981 */ /* 0x000f22000c1e1500 */
[----:B------:R-:W-:-:S02]  /*04a0*/  IADD3 R29, P5, R28, UR5, RZ ;  /* 0x000000051c1d7c10 */ /* 0x000fc4000ffbe0ff */
[----:B------:R-:W-:Y:S01]  /*04b0*/  @P1 LEA.HI.X R13, R19, UR15, R30, 0x1, P4 ;  /* 0x0000000f130d1c11 */ /* 0x000fe2000a0f0c1e */
[----:B------:R-:W3:Y:S01]  /*04c0*/  @P3 LDC R34, c[0x0][0xd90] ;  /* 0x00036400ff223b82 */ /* 0x000ee20000000800 */
[----:B------:R-:W-:Y:S02]  /*04d0*/  LEA.HI.X.SX32 R28, R28, UR9, 0x1, P5 ;  /* 0x000000091c1c7c11 */ /* 0x000fe4000a8f0eff */
[C---:B------:R-:W-:Y:S01]  /*04e0*/  @P3 LEA R4, P6, R29.reuse, UR14, 0x1 ;  /* 0x0000000e1d043c11 */ /* 0x040fe2000f8c08ff */
[----:B------:R1:W3:Y:S01]  /*04f0*/  @P1 LDG.E.U16 R15, desc[UR12][R12.64] ;  /* 0x0000000c0c0f1981 */ /* 0x0002e2000c1e1500 */
[C---:B------:R-:W-:Y:S02]  /*0500*/  @P3 IMAD.SHL.U32 R10, R29.reuse, 0x4, RZ ;  /* 0x000000041d0a3824 */ /* 0x040fe400078e00ff */
[C-C-:B------:R-:W-:Y:S02]  /*0510*/  @P3 LEA.HI.X R5, R29.reuse, UR15, R28.reuse, 0x1, P6 ;  /* 0x0000000f1d053c11 */ /* 0x140fe4000b0f0c1c */
[----:B------:R-:W-:-:S02]  /*0520*/  @P3 SHF.L.U64.HI R2, R29, 0x2, R28 ;  /* 0x000000021d023819 */ /* 0x000fc4000001021c */
[C---:B-1----:R-:W-:Y:S01]  /*0530*/  @P3 IADD3 R8, P4, R10.reuse, UR18, RZ ;  /* 0x000000120a083c10 */ /* 0x042fe2000ff9e0ff */
[----:B------:R1:W3:Y:S01]  /*0540*/  @P3 LDG.E.U16 R17, desc[UR12][R4.64] ;  /* 0x0000000c04113981 */ /* 0x0002e2000c1e1500 */
[----:B------:R-:W-:Y:S02]  /*0550*/  @P3 IADD3 R10, P5, R10, UR16, RZ ;  /* 0x000000100a0a3c10 */ /* 0x000fe4000ffbe0ff */
[C---:B------:R-:W-:Y:S02]  /*0560*/  @P3 IADD3.X R9, R2.reuse, UR19, RZ, P4, !PT ;  /* 0x0000001302093c10 */ /* 0x040fe4000a7fe4ff */
[C---:B------:R-:W-:Y:S01]  /*0570*/  SHF.L.U64.HI R12, R7.reuse, 0x2, R18 ;  /* 0x00000002070c7819 */ /* 0x040fe20000010212 */
[----:B------:R-:W-:Y:S01]  /*0580*/  IMAD.SHL.U32 R7, R7, 0x4, RZ ;  /* 0x0000000407077824 */ /* 0x000fe200078e00ff */
[----:B------:R-:W-:Y:S01]  /*0590*/  @P3 IADD3.X R11, R2, UR17, RZ, P5, !PT ;  /* 0x00000011020b3c10 */ /* 0x000fe2000affe4ff */
[----:B------:R0:W5:Y:S01]  /*05a0*/  @P3 LDG.E R26, desc[UR12][R8.64] ;  /* 0x0000000c081a3981 */ /* 0x000162000c1e1900 */
[----:B------:R-:W-:Y:S01]  /*05b0*/  SHF.L.U64.HI R13, R19, 0x2, R30 ;  /* 0x00000002130d7819 */ /* 0x000fe2000001021e */
[----:B------:R-:W3:Y:S01]  /*05c0*/  @P1 LDC R18, c[0x0][0xd90] ;  /* 0x00036400ff121b82 */ /* 0x000ee20000000800 */
[C---:B------:R-:W-:Y:S01]  /*05d0*/  IADD3 R2, P4, R7.reuse, UR16, RZ ;  /* 0x0000001007027c10 */ /* 0x040fe2000ff9e0ff */
[----:B------:R0:W5:Y:S01]  /*05e0*/  @P3 LDG.E R24, desc[UR12][R10.64] ;  /* 0x0000000c0a183981 */ /* 0x000162000c1e1900 */
[----:B-1----:R-:W-:Y:S01]  /*05f0*/  IADD3 R4, P5, R7, UR18, RZ ;  /* 0x0000001207047c10 */ /* 0x002fe2000ffbe0ff */
[C---:B0-----:R-:W-:Y:S01]  /*0600*/  IMAD.SHL.U32 R8, R3.reuse, 0x4, RZ ;  /* 0x0000000403087824 */ /* 0x041fe200078e00ff */
[----:B------:R-:W-:-:S02]  /*0610*/  SHF.L.U64.HI R9, R3, 0x2, R6 ;  /* 0x0000000203097819 */ /* 0x000fc40000010206 */
[C---:B------:R-:W-:Y:S02]  /*0620*/  IADD3.X R3, R12.reuse, UR17, RZ, P4, !PT ;  /* 0x000000110c037c10 */ /* 0x040fe4000a7fe4ff */
[----:B------:R-:W-:Y:S01]  /*0630*/  IADD3.X R5, R12, UR19, RZ, P5, !PT ;  /* 0x000000130c057c10 */ /* 0x000fe2000affe4ff */
[----:B------:R-:W-:Y:S01]  /*0640*/  IMAD.SHL.U32 R12, R19, 0x4, RZ ;  /* 0x00000004130c7824 */ /* 0x000fe200078e00ff */
[C---:B------:R-:W-:Y:S01]  /*0650*/  IADD3 R6, P4, R8.reuse, UR16, RZ ;  /* 0x0000001008067c10 */ /* 0x040fe2000ff9e0ff */
[----:B------:R0:W5:Y:S01]  /*0660*/  @P2 LDG.E R27, desc[UR12][R2.64] ;  /* 0x0000000c021b2981 */ /* 0x000162000c1e1900 */
[----:B------:R-:W-:Y:S02]  /*0670*/  IADD3 R8, P5, R8, UR18, RZ ;  /* 0x0000001208087c10 */ /* 0x000fe4000ffbe0ff */
[C---:B------:R-:W-:Y:S01]  /*0680*/  IADD3.X R7, R9.reuse, UR17, RZ, P4, !PT ;  /* 0x0000001109077c10 */ /* 0x040fe2000a7fe4ff */
[----:B------:R0:W5:Y:S01]  /*0690*/  @P2 LDG.E R25, desc[UR12][R4.64] ;  /* 0x0000000c04192981 */ /* 0x000162000c1e1900 */
[----:B------:R-:W-:-:S02]  /*06a0*/  IADD3.X R9, R9, UR19, RZ, P5, !PT ;  /* 0x0000001309097c10 */ /* 0x000fc4000affe4ff */
[C---:B------:R-:W-:Y:S01]  /*06b0*/  IADD3 R10, P4, R12.reuse, UR16, RZ ;  /* 0x000000100c0a7c10 */ /* 0x040fe2000ff9e0ff */
[----:B------:R0:W5:Y:S01]  /*06c0*/  @P0 LDG.E R22, desc[UR12][R6.64] ;  /* 0x0000000c06160981 */ /* 0x000162000c1e1900 */
[----:B------:R-:W-:Y:S02]  /*06d0*/  IADD3 R12, P5, R12, UR18, RZ ;  /* 0x000000120c0c7c10 */ /* 0x000fe4000ffbe0ff */
[C---:B------:R-:W-:Y:S01]  /*06e0*/  IADD3.X R11, R13.reuse, UR17, RZ, P4, !PT ;  /* 0x000000110d0b7c10 */ /* 0x040fe2000a7fe4ff */
[----:B------:R0:W5:Y:S01]  /*06f0*/  @P0 LDG.E R23, desc[UR12][R8.64] ;  /* 0x0000000c08170981 */ /* 0x000162000c1e1900 */
[----:B------:R-:W-:-:S03]  /*0700*/  IADD3.X R13, R13, UR19, RZ, P5, !PT ;  /* 0x000000130d0d7c10 */ /* 0x000fc6000affe4ff */
[----:B------:R0:W5:Y:S04]  /*0710*/  @P1 LDG.E R20, desc[UR12][R10.64] ;  /* 0x0000000c0a141981 */ /* 0x000168000c1e1900 */
[----:B------:R0:W5:Y:S01]  /*0720*/  @P1 LDG.E R21, desc[UR12][R12.64] ;  /* 0x0000000c0c151981 */ /* 0x000162000c1e1900 */
[----:B------:R-:W-:Y:S01]  /*0730*/  VIADD R14, R14, UR4 ;  /* 0x000000040e0e7c36 */ /* 0x000fe20008000000 */
[----:B------:R-:W-:Y:S01]  /*0740*/  BSSY B0, `(.L_x_25) ;  /* 0x00000e5000007945 */ /* 0x000fe20003800000 */
[----:B--2---:R-:W-:Y:S02]  /*0750*/  @P2 HADD2.F32 R31, -RZ, R0.H0_H0 ;  /* 0x20000000ff1f2230 */ /* 0x004fe40000004100 */
[----:B------:R-:W-:-:S03]  /*0760*/  IMAD.MOV.U32 R0, RZ, RZ, RZ ;  /* 0x000000ffff007224 */ /* 0x000fc600078e00ff */
[----:B------:R-:W-:Y:S01]  /*0770*/  @P2 FMUL R0, R31, R32 ;  /* 0x000000201f002220 */ /* 0x000fe20000400000 */
[----:B----4-:R-:W-:Y:S02]  /*0780*/  @P0 HADD2.F32 R16, -RZ, R16.H0_H0 ;  /* 0x20000010ff100230 */ /* 0x010fe40000004100 */
[----:B------:R-:W-:-:S03]  /*0790*/  IMAD.MOV.U32 R31, RZ, RZ, RZ ;  /* 0x000000ffff1f7224 */ /* 0x000fc600078e00ff */
[----:B---3--:R-:W-:Y:S01]  /*07a0*/  @P0 FMUL R31, R16, R33 ;  /* 0x00000021101f0220 */ /* 0x008fe20000400000 */
[----:B------:R-:W-:Y:S01]  /*07b0*/  @P1 HADD2.F32 R15, -RZ, R15.H0_H0 ;  /* 0x2000000fff0f1230 */ /* 0x000fe20000004100 */
[----:B------:R-:W-:Y:S01]  /*07c0*/  CS2R R32, SRZ ;  /* 0x0000000000207805 */ /* 0x000fe2000001ff00 */
[----:B------:R-:W-:-:S03]  /*07d0*/  VIADD R16, R14, UR20 ;  /* 0x000000140e107c36 */ /* 0x000fc60008000000 */
[----:B------:R-:W-:Y:S01]  /*07e0*/  @P1 FMUL R32, R15, R18 ;  /* 0x000000120f201220 */ /* 0x000fe20000400000 */
[----:B------:R-:W-:Y:S01]  /*07f0*/  IADD3 R15, P4, R14, UR5, RZ ;  /* 0x000000050e0f7c10 */ /* 0x000fe2000ff9e0ff */
[----:B------:R-:W-:-:S03]  /*0800*/  @P3 HADD2.F32 R17, -RZ, R17.H0_H0 ;  /* 0x20000011ff113230 */ /* 0x000fc60000004100 */
[----:B------:R-:W-:Y:S02]  /*0810*/  LEA.HI.X.SX32 R18, R14, UR9, 0x1, P4 ;  /* 0x000000090e127c11 */ /* 0x000fe4000a0f0eff */
[----:B------:R-:W-:Y:S01]  /*0820*/  LEA R14, P4, R15, UR6, 0x1 ;  /* 0x000000060f0e7c11 */ /* 0x000fe2000f8808ff */
[----:B------:R-:W-:Y:S01]  /*0830*/  @P3 FMUL R33, R17, R34 ;  /* 0x0000002211213220 */ /* 0x000fe20000400000 */
[C---:B------:R-:W-:Y:S02]  /*0840*/  IADD3 R17, P5, R16.reuse, UR5, RZ ;  /* 0x0000000510117c10 */ /* 0x040fe4000ffbe0ff */
[----:B------:R-:W-:Y:S02]  /*0850*/  LEA.HI.X R15, R15, UR7, R18, 0x1, P4 ;  /* 0x000000070f0f7c11 */ /* 0x000fe4000a0f0c12 */
[----:B------:R-:W-:Y:S02]  /*0860*/  LEA.HI.X.SX32 R18, R16, UR9, 0x1, P5 ;  /* 0x0000000910127c11 */ /* 0x000fe4000a8f0eff */
[----:B------:R-:W-:-:S02]  /*0870*/  PLOP3.LUT P5, PT, PT, PT, UP1, 0x80, 0x0 ;  /* 0x000000000000781c */ /* 0x000fc40003faf018 */
[----:B------:R-:W-:-:S04]  /*0880*/  LEA R16, P4, R17, UR6, 0x1 ;  /* 0x0000000611107c11 */ /* 0x000fc8000f8808ff */
[----:B------:R-:W-:Y:S02]  /*0890*/  LEA.HI.X R17, R17, UR7, R18, 0x1, P4 ;  /* 0x0000000711117c11 */ /* 0x000fe4000a0f0c12 */
[----:B------:R-:W-:-:S04]  /*08a0*/  LEA R18, P4, R19, UR6, 0x1 ;  /* 0x0000000613127c11 */ /* 0x000fc8000f8808ff */
[----:B------:R-:W-:Y:S01]  /*08b0*/  LEA.HI.X R19, R19, UR7, R30, 0x1, P4 ;  /* 0x0000000713137c11 */ /* 0x000fe2000a0f0c1e */
[----:B0-----:R-:W-:Y:S08]  /*08c0*/  @P5 BRA `(.L_x_26) ;  /* 0x0000000400945947 */ /* 0x001ff00003800000 */
[----:B------:R-:W-:Y:S04]  /*08d0*/  BSSY B1, `(.L_x_27) ;  /* 0x0000016000017945 */ /* 0x000fe80003800000 */
[----:B------:R-:W-:Y:S05]  /*08e0*/  @!P2 BRA `(.L_x_28) ;  /* 0x000000000050a947 */ /* 0x000fea0003800000 */
[----:B------:R0:W5:Y:S01]  /*08f0*/  LDG.E R35, desc[UR12][R2.64] ;  /* 0x0000000c02237981 */ /* 0x000162000c1e1900 */
        /* <DEDUP_REMOVED lines=13> */
.L_x_29:
[----:B-----5:R-:W-:-:S04]  /*09d0*/  @P6 FFMA R30, R27, UR25, R30 ;  /* 0x000000191b1e6c23 */ /* 0x020fc8000800001e */
[----:B------:R-:W-:-:S05]  /*09e0*/  FFMA R27, -R30, UR23, R35 ;  /* 0x000000171e1b7c23 */ /* 0x000fca0008000123 */
[----:B------:R-:W-:Y:S01]  /*09f0*/  F2FP.F16.F32.PACK_AB R0, RZ, R27 ;  /* 0x0000001bff00723e */ /* 0x000fe200000000ff */
[----:B------:R0:W-:Y:S04]  /*0a00*/  STG.E desc[UR12][R2.64], R27 ;  /* 0x0000001b02007986 */ /* 0x0001e8000c10190c */
[----:B------:R0:W-:Y:S04]  /*0a10*/  STG.E.U16 desc[UR12][R14.64], R0 ;  /* 0x000000000e007986 */ /* 0x0001e8000c10150c */
[----:B------:R0:W-:Y:S02]  /*0a20*/  @P5 STG.E desc[UR12][R4.64], R25 ;  /* 0x0000001904005986 */ /* 0x0001e4000c10190c */
.L_x_28:
[----:B------:R-:W-:Y:S05]  /*0a30*/  BSYNC B1 ;  /* 0x0000000000017941 */ /* 0x000fea0003800000 */
.L_x_27:
        /* <DEDUP_REMOVED lines=16> */
.L_x_32:
[----:B------:R-:W-:-:S04]  /*0b40*/  IMAD.MOV.U32 R3, RZ, RZ, R0 ;  /* 0x000000ffff037224 */ /* 0x000fc800078e0000 */
[----:B-----5:R-:W-:-:S04]  /*0b50*/  @P5 FFMA R3, R22, UR25, R3 ;  /* 0x0000001916035c23 */ /* 0x020fc80008000003 */
[----:B------:R-:W-:-:S05]  /*0b60*/  FFMA R3, -R3, UR23, R2 ;  /* 0x0000001703037c23 */ /* 0x000fca0008000102 */
[----:B------:R-:W-:Y:S01]  /*0b70*/  F2FP.F16.F32.PACK_AB R0, RZ, R3 ;  /* 0x00000003ff00723e */ /* 0x000fe200000000ff */
[----:B------:R1:W-:Y:S04]  /*0b80*/  STG.E desc[UR12][R6.64], R3 ;  /* 0x0000000306007986 */ /* 0x0003e8000c10190c */
[----:B------:R1:W-:Y:S04]  /*0b90*/  STG.E.U16 desc[UR12][R16.64], R0 ;  /* 0x0000000010007986 */ /* 0x0003e8000c10150c */
[----:B------:R1:W-:Y:S02]  /*0ba0*/  @P0 STG.E desc[UR12][R8.64], R23 ;  /* 0x0000001708000986 */ /* 0x0003e4000c10190c */
.L_x_31:
[----:B------:R-:W-:Y:S05]  /*0bb0*/  BSYNC B1 ;  /* 0x0000000000017941 */ /* 0x000fea0003800000 */
.L_x_30:
[----:B------:R-:W-:Y:S04]  /*0bc0*/  BSSY B1, `(.L_x_33) ;  /* 0x0000017000017945 */ /* 0x000fe80003800000 */
[----:B------:R-:W-:Y:S05]  /*0bd0*/  @!P1 BRA `(.L_x_34) ;  /* 0x0000000000549947 */ /* 0x000fea0003800000 */
[----:B0-----:R0:W5:Y:S01]  /*0be0*/  LDG.E R2, desc[UR12][R10.64] ;  /* 0x0000000c0a027981 */ /* 0x001162000c1e1900 */
[----:B------:R-:W-:Y:S01]  /*0bf0*/  FSETP.NEU.AND P0, PT, RZ, UR21, PT ;  /* 0x00000015ff007c0b */ /* 0x000fe2000bf0d000 */
[----:B-1----:R-:W-:Y:S01]  /*0c00*/  IMAD.MOV.U32 R0, RZ, RZ, R32 ;  /* 0x000000ffff007224 */ /* 0x002fe200078e0020 */
        /* <DEDUP_REMOVED lines=11> */
.L_x_35:
[----:B------:R-:W-:-:S04]  /*0cc0*/  IMAD.MOV.U32 R3, RZ, RZ, R0 ;  /* 0x000000ffff037224 */ /* 0x000fc800078e0000 */
[----:B-----5:R-:W-:-:S04]  /*0cd0*/  @P4 FFMA R3, R20, UR25, R3 ;  /* 0x0000001914034c23 */ /* 0x020fc80008000003 */
[----:B------:R-:W-:-:S05]  /*0ce0*/  FFMA R3, -R3, UR23, R2 ;  /* 0x0000001703037c23 */ /* 0x000fca0008000102 */
[----:B------:R-:W-:Y:S01]  /*0cf0*/  F2FP.F16.F32.PACK_AB R0, RZ, R3 ;  /* 0x00000003ff00723e */ /* 0x000fe200000000ff */
[----:B------:R2:W-:Y:S04]  /*0d00*/  STG.E desc[UR12][R10.64], R3 ;  /* 0x000000030a007986 */ /* 0x0005e8000c10190c */
[----:B------:R2:W-:Y:S04]  /*0d10*/  STG.E.U16 desc[UR12][R18.64], R0 ;  /* 0x0000000012007986 */ /* 0x0005e8000c10150c */
[----:B------:R2:W-:Y:S02]  /*0d20*/  @P0 STG.E desc[UR12][R12.64], R21 ;  /* 0x000000150c000986 */ /* 0x0005e4000c10190c */
.L_x_34:
[----:B------:R-:W-:Y:S05]  /*0d30*/  BSYNC B1 ;  /* 0x0000000000017941 */ /* 0x000fea0003800000 */
.L_x_33:
[----:B------:R-:W-:Y:S05]  /*0d40*/  @!P3 BRA `(.L_x_36) ;  /* 0x000000080010b947 */ /* 0x000fea0003800000 */
[----:B0-----:R-:W-:-:S04]  /*0d50*/  LEA R2, P0, R29, UR16, 0x2 ;  /* 0x000000101d027c11 */ /* 0x001fc8000f8010ff */
[----:B-12---:R-:W-:-:S05]  /*0d60*/  LEA.HI.X R3, R29, UR17, R28, 0x2, P0 ;  /* 0x000000111d037c11 */ /* 0x006fca00080f141c */
        /* <DEDUP_REMOVED lines=14> */
.L_x_37:
[----:B------:R-:W-:-:S04]  /*0e50*/  IMAD.MOV.U32 R7, RZ, RZ, R0 ;  /* 0x000000ffff077224 */ /* 0x000fc800078e0000 */
[----:B-----5:R-:W-:-:S04]  /*0e60*/  @P3 FFMA R7, R24, UR25, R7 ;  /* 0x0000001918073c23 */ /* 0x020fc80008000007 */
[----:B------:R-:W-:Y:S01]  /*0e70*/  FFMA R7, -R7, UR23, R4 ;  /* 0x0000001707077c23 */ /* 0x000fe20008000104 */
[----:B------:R-:W-:-:S04]  /*0e80*/  LEA R4, P1, R29, UR6, 0x1 ;  /* 0x000000061d047c11 */ /* 0x000fc8000f8208ff */
[----:B------:R-:W-:Y:S01]  /*0e90*/  F2FP.F16.F32.PACK_AB R0, RZ, R7 ;  /* 0x00000007ff00723e */ /* 0x000fe200000000ff */
[----:B------:R4:W-:Y:S01]  /*0ea0*/  STG.E desc[UR12][R2.64], R7 ;  /* 0x0000000702007986 */ /* 0x0009e2000c10190c */
[----:B------:R-:W-:-:S05]  /*0eb0*/  LEA.HI.X R5, R29, UR7, R28, 0x1, P1 ;  /* 0x000000071d057c11 */ /* 0x000fca00088f0c1c */
[----:B------:R4:W-:Y:S01]  /*0ec0*/  STG.E.U16 desc[UR12][R4.64], R0 ;  /* 0x0000000004007986 */ /* 0x0009e2000c10150c */
[----:B------:R-:W-:Y:S05]  /*0ed0*/  @!P0 BRA `(.L_x_36) ;  /* 0x0000000400ac8947 */ /* 0x000fea0003800000 */
[----:B----4-:R-:W-:-:S04]  /*0ee0*/  LEA R2, P0, R29, UR18, 0x2 ;  /* 0x000000121d027c11 */ /* 0x010fc8000f8010ff */
[----:B------:R-:W-:-:S05]  /*0ef0*/  LEA.HI.X R3, R29, UR19, R28, 0x2, P0 ;  /* 0x000000131d037c11 */ /* 0x000fca00080f141c */
[----:B------:R0:W-:Y:S01]  /*0f00*/  STG.E desc[UR12][R2.64], R26 ;  /* 0x0000001a02007986 */ /* 0x0001e2000c10190c */
[----:B------:R-:W-:Y:S05]  /*0f10*/  BRA `(.L_x_36) ;  /* 0x00000004009c7947 */ /* 0x000fea0003800000 */
.L_x_26:
[----:B------:R-:W-:Y:S04]  /*0f20*/  BSSY B1, `(.L_x_38) ;  /* 0x0000017000017945 */ /* 0x000fe80003800000 */
[----:B------:R-:W-:Y:S05]  /*0f30*/  @!P2 BRA `(.L_x_39) ;  /* 0x000000000054a947 */ /* 0x000fea0003800000 */
[----:B------:R0:W5:Y:S01]  /*0f40*/  LDG.E R30, desc[UR12][R2.64] ;  /* 0x0000000c021e7981 */ /* 0x000162000c1e1900 */
        /* <DEDUP_REMOVED lines=14> */
.L_x_40:
[----:B------:R-:W-:-:S04]  /*1030*/  @P6 FFMA R0, R27, UR25, R0 ;  /* 0x000000191b006c23 */ /* 0x000fc80008000000 */
[----:B------:R-:W-:-:S05]  /*1040*/  FFMA R27, -R0, UR23, R30 ;  /* 0x00000017001b7c23 */ /* 0x000fca000800011e */
[----:B------:R-:W-:Y:S01]  /*1050*/  F2FP.F16.F32.PACK_AB R0, RZ, R27 ;  /* 0x0000001bff00723e */ /* 0x000fe200000000ff */
[----:B------:R0:W-:Y:S04]  /*1060*/  STG.E desc[UR12][R2.64], R27 ;  /* 0x0000001b02007986 */ /* 0x0001e8000c10190c */
[----:B------:R0:W-:Y:S04]  /*1070*/  STG.E.U16 desc[UR12][R14.64], R0 ;  /* 0x000000000e007986 */ /* 0x0001e8000c10150c */
[----:B------:R0:W-:Y:S02]  /*1080*/  @P2 STG.E desc[UR12][R4.64], R25 ;  /* 0x0000001904002986 */ /* 0x0001e4000c10190c */
.L_x_39:
[----:B------:R-:W-:Y:S05]  /*1090*/  BSYNC B1 ;  /* 0x0000000000017941 */ /* 0x000fea0003800000 */
.L_x_38:
        /* <DEDUP_REMOVED lines=17> */
.L_x_43:
[----:B------:R-:W-:-:S04]  /*11b0*/  IMAD.MOV.U32 R3, RZ, RZ, R0 ;  /* 0x000000ffff037224 */ /* 0x000fc800078e0000 */
[----:B------:R-:W-:-:S04]  /*11c0*/  @P5 FFMA R3, R22, UR25, R3 ;  /* 0x0000001916035c23 */ /* 0x000fc80008000003 */
[----:B------:R-:W-:-:S05]  /*11d0*/  FFMA R3, -R3, UR23, R2 ;  /* 0x0000001703037c23 */ /* 0x000fca0008000102 */
[----:B------:R-:W-:Y:S01]  /*11e0*/  F2FP.F16.F32.PACK_AB R0, RZ, R3 ;  /* 0x00000003ff00723e */ /* 0x000fe200000000ff */
[----:B------:R1:W-:Y:S04]  /*11f0*/  STG.E desc[UR12][R6.64], R3 ;  /* 0x0000000306007986 */ /* 0x0003e8000c10190c */
[----:B------:R1:W-:Y:S04]  /*1200*/  STG.E.U16 desc[UR12][R16.64], R0 ;  /* 0x0000000010007986 */ /* 0x0003e8000c10150c */
[----:B------:R1:W-:Y:S02]  /*1210*/  @P0 STG.E desc[UR12][R8.64], R23 ;  /* 0x0000001708000986 */ /* 0x0003e4000c10190c */
.L_x_42:
[----:B------:R-:W-:Y:S05]  /*1220*/  BSYNC B1 ;  /* 0x0000000000017941 */ /* 0x000fea0003800000 */
.L_x_41:
[----:B------:R-:W-:Y:S04]  /*1230*/  BSSY B1, `(.L_x_44) ;  /* 0x0000018000017945 */ /* 0x000fe80003800000 */
[----:B------:R-:W-:Y:S05]  /*1240*/  @!P1 BRA `(.L_x_45) ;  /* 0x0000000000589947 */ /* 0x000fea0003800000 */
[----:B0-----:R0:W5:Y:S01]  /*1250*/  LDG.E R2, desc[UR12][R10.64] ;  /* 0x0000000c0a027981 */ /* 0x001162000c1e1900 */
[----:B------:R-:W-:Y:S01]  /*1260*/  FSETP.NEU.AND P0, PT, RZ, UR21, PT ;  /* 0x00000015ff007c0b */ /* 0x000fe2000bf0d000 */
[----:B-----5:R-:W-:Y:S01]  /*1270*/  FFMA R32, R20, UR25, R32 ;  /* 0x0000001914207c23 */ /* 0x020fe20008000020 */
[----:B------:R-:W-:-:S03]  /*1280*/  PLOP3.LUT P4, PT, PT, PT, UP0, 0x80, 0x0 ;  /* 0x000000000000781c */ /* 0x000fc60003f8f008 */
[----:B-1----:R-:W-:-:S08]  /*1290*/  IMAD.MOV.U32 R0, RZ, RZ, R32 ;  /* 0x000000ffff007224 */ /* 0x002fd000078e0020 */
        /* <DEDUP_REMOVED lines=10> */
.L_x_46:
[----:B------:R-:W-:-:S04]  /*1340*/  IMAD.MOV.U32 R3, RZ, RZ, R0 ;  /* 0x000000ffff037224 */ /* 0x000fc800078e0000 */
[----:B------:R-:W-:-:S04]  /*1350*/  @P4 FFMA R3, R20, UR25, R3 ;  /* 0x0000001914034c23 */ /* 0x000fc80008000003 */
[----:B------:R-:W-:-:S05]  /*1360*/  FFMA R3, -R3, UR23, R2 ;  /* 0x0000001703037c23 */ /* 0x000fca0008000102 */
[----:B------:R-:W-:Y:S01]  /*1370*/  F2FP.F16.F32.PACK_AB R0, RZ, R3 ;  /* 0x00000003ff00723e */ /* 0x000fe200000000ff */
[----:B------:R2:W-:Y:S04]  /*1380*/  STG.E desc[UR12][R10.64], R3 ;  /* 0x000000030a007986 */ /* 0x0005e8000c10190c */
[----:B------:R2:W-:Y:S04]  /*1390*/  STG.E.U16 desc[UR12][R18.64], R0 ;  /* 0x0000000012007986 */ /* 0x0005e8000c10150c */
[----:B------:R2:W-:Y:S02]  /*13a0*/  @P0 STG.E desc[UR12][R12.64], R21 ;  /* 0x000000150c000986 */ /* 0x0005e4000c10190c */
.L_x_45:
[----:B------:R-:W-:Y:S05]  /*13b0*/  BSYNC B1 ;  /* 0x0000000000017941 */ /* 0x000fea0003800000 */
.L_x_44:
[----:B------:R-:W-:Y:S05]  /*13c0*/  @!P3 BRA `(.L_x_36) ;  /* 0x000000000070b947 */ /* 0x000fea0003800000 */
[----:B0-----:R-:W-:-:S04]  /*13d0*/  LEA R2, P0, R29, UR16, 0x2 ;  /* 0x000000101d027c11 */ /* 0x001fc8000f8010ff */
[----:B-12---:R-:W-:-:S05]  /*13e0*/  LEA.HI.X R3, R29, UR17, R28, 0x2, P0 ;  /* 0x000000111d037c11 */ /* 0x006fca00080f141c */
        /* <DEDUP_REMOVED lines=15> */
.L_x_47:
[----:B------:R-:W-:Y:S01]  /*14e0*/  IMAD.MOV.U32 R9, RZ, RZ, R0 ;  /* 0x000000ffff097224 */ /* 0x000fe200078e0000 */
[----:B------:R-:W-:-:S03]  /*14f0*/  LEA R6, P2, R29, UR6, 0x1 ;  /* 0x000000061d067c11 */ /* 0x000fc6000f8408ff */
[----:B------:R-:W-:Y:S01]  /*1500*/  @P3 FFMA R9, R24, UR25, R9 ;  /* 0x0000001918093c23 */ /* 0x000fe20008000009 */
[----:B------:R-:W-:-:S03]  /*1510*/  LEA.HI.X R7, R29, UR7, R28, 0x1, P2 ;  /* 0x000000071d077c11 */ /* 0x000fc600090f0c1c */
[----:B------:R-:W-:Y:S01]  /*1520*/  FFMA R9, -R9, UR23, R4 ;  /* 0x0000001709097c23 */ /* 0x000fe20008000104 */
[----:B------:R-:W-:-:S04]  /*1530*/  @P0 LEA R4, P1, R29, UR18, 0x2 ;  /* 0x000000121d040c11 */ /* 0x000fc8000f8210ff */
[----:B------:R-:W-:Y:S01]  /*1540*/  F2FP.F16.F32.PACK_AB R0, RZ, R9 ;  /* 0x00000009ff00723e */ /* 0x000fe200000000ff */
[----:B------:R3:W-:Y:S01]  /*1550*/  STG.E desc[UR12][R2.64], R9 ;  /* 0x0000000902007986 */ /* 0x0007e2000c10190c */
[----:B------:R-:W-:-:S03]  /*1560*/  @P0 LEA.HI.X R5, R29, UR19, R28, 0x2, P1 ;  /* 0x000000131d050c11 */ /* 0x000fc600088f141c */
[----:B------:R3:W-:Y:S04]  /*1570*/  STG.E.U16 desc[UR12][R6.64], R0 ;  /* 0x0000000006007986 */ /* 0x0007e8000c10150c */
[----:B------:R3:W-:Y:S02]  /*1580*/  @P0 STG.E desc[UR12][R4.64], R26 ;  /* 0x0000001a04000986 */ /* 0x0007e4000c10190c */
.L_x_36:
[----:B------:R-:W-:Y:S05]  /*1590*/  BSYNC B0 ;  /* 0x0000000000007941 */ /* 0x000fea0003800000 */
.L_x_25:
[----:B------:R-:W-:-:S04]  /*15a0*/  ULEA UR4, UR20, UR4, 0x2 ;  /* 0x0000000414047291 */ /* 0x000fc8000f8e103f */
[----:B------:R-:W-:Y:S02]  /*15b0*/  UISETP.GE.AND UP2, UPT, UR4, UR24, UPT ;  /* 0x000000180400728c */ /* 0x000fe4000bf46270 */
[----:B01234-:R-:W-:-:S04]  /*15c0*/  IMAD.U32 R0, RZ, RZ, UR4 ;  /* 0x00000004ff007e24 */ /* 0x01ffc8000f8e00ff */
[----:B------:R-:W-:Y:S02]  /*15d0*/  PLOP3.LUT P0, PT, PT, PT, UP2, 0x80, 0x0 ;  /* 0x000000000000781c */ /* 0x000fe40003f0f028 */
[----:B------:R-:W-:-:S13]  /*15e0*/  ISETP.LT.AND P1, PT, R0, UR8, PT ;  /* 0x0000000800007c0c */ /* 0x000fda000bf21270 */
[----:B------:R-:W-:Y:S05]  /*15f0*/  @!P0 BRA P1, `(.L_x_48) ;  /* 0xffffffec00248947 */ /* 0x000fea000083ffff */
[----:B------:R-:W-:Y:S05]  /*1600*/  EXIT ;  /* 0x000000000000794d */ /* 0x000fea0003800000 */
.L_x_49:
        /* <DEDUP_REMOVED lines=15> */
.L_x_95:


//--------------------- .text._Z25multi_tensor_apply_kernelI18TensorListMetadataILi3ELb0EEN18transformer_engine16multi_tensor_sgd10SGDFunctorILi3EffEEJffffbbbfEEvlPViT_T0_DpT1_ --------------------------
	.section	.text._Z25multi_tensor_apply_kernelI18TensorListMetadataILi3ELb0EEN18transformer_engine16multi_tensor_sgd10SGDFunctorILi3EffEEJffffbbbfEEvlPViT_T0_DpT1_,"ax",@progbits
	.align	128
        .global         _Z25multi_tensor_apply_kernelI18TensorListMetadataILi3ELb0EEN18transformer_engine16multi_tensor_sgd10SGDFunctorILi3EffEEJffffbbbfEEvlPViT_T0_DpT1_
        .type           _Z25multi_tensor_apply_kernelI18TensorListMetadataILi3ELb0EEN18transformer_engine16multi_tensor_sgd10SGDFunctorILi3EffEEJffffbbbfEEvlPViT_T0_DpT1_,@function
        .size           _Z25multi_tensor_apply_kernelI18TensorListMetadataILi3ELb0EEN18transformer_engine16multi_tensor_sgd10SGDFunctorILi3EffEEJffffbbbfEEvlPViT_T0_DpT1_,(.L_x_96 - _Z25multi_tensor_apply_kernelI18TensorListMetadataILi3ELb0EEN18transformer_engine16multi_tensor_sgd10SGDFunctorILi3EffEEJffffbbbfEEvlPViT_T0_DpT1_)
        .other          _Z25multi_tensor_apply_kernelI18TensorListMetadataILi3ELb0EEN18transformer_engine16multi_tensor_sgd10SGDFunctorILi3EffEEJffffbbbfEEvlPViT_T0_DpT1_,@"STO_CUDA_ENTRY STV_DEFAULT"
_Z25multi_tensor_apply_kernelI18TensorListMetadataILi3ELb0EEN18transformer_engine16multi_tensor_sgd10SGDFunctorILi3EffEEJffffbbbfEEvlPViT_T0_DpT1_:
.text._Z25multi_tensor_apply_kernelI18TensorListMetadataILi3ELb0EEN18transformer_engine16multi_tensor_sgd10SGDFunctorILi3EffEEJffffbbbfEEvlPViT_T0_DpT1_:
        /* <DEDUP_REMOVED lines=12> */
[----:B------:R-:W-:Y:S02]  /*00c0*/  ULEA UR6, UR5, UR7, 0x2 ;  /* 0x0000000705067291 */ /* 0x000fe4000f8e103f */
[----:B------:R-:W-:-:S05]  /*00d0*/  ULEA UR5, UR5, UR7, 0x3 ;  /* 0x0000000705057291 */ /* 0x000fca000f8e183f */
        /* <DEDUP_REMOVED lines=10> */
[----:B------:R-:W-:Y:S01]  /*0180*/  ULDC.64 UR14, c[0x0][UR5+0x210] ;  /* 0x00008400050e7abb */ /* 0x000fe20008000a00 */
[----:B------:R-:W-:Y:S01]  /*0190*/  FSETP.NEU.AND P0, PT, RZ, UR4, PT ;  /* 0x00000004ff007c0b */ /* 0x000fe2000bf0d000 */
[----:B------:R-:W-:Y:S01]  /*01a0*/  ULDC.64 UR16, c[0x0][UR5+0x390] ;  /* 0x0000e40005107abb */ /* 0x000fe20008000a00 */
[----:B------:R-:W-:Y:S01]  /*01b0*/  ULDC.64 UR6, c[0x0][UR5+0x510] ;  /* 0x0001440005067abb */ /* 0x000fe20008000a00 */
[----:B------:R-:W-:Y:S01]  /*01c0*/  ULDC.S8 UR5, c[0x0][0xdbe] ;  /* 0x00036f8000057ab9 */ /* 0x000fe20000000200 */
[----:B------:R-:W-:Y:S01]  /*01d0*/  USHF.R.S32.HI UR18, URZ, 0x1f, UR8 ;  /* 0x0000001f3f127899 */ /* 0x000fe20008011408 */
[----:B------:R-:W-:Y:S01]  /*01e0*/  ULDC UR11, c[0x0][0x0] ;  /* 0x00000000000b7ab9 */ /* 0x000fe20000000800 */
[----:B------:R-:W-:Y:S01]  /*01f0*/  UMOV UR4, URZ ;  /* 0x0000003f00047c82 */ /* 0x000fe20008000000 */
[----:B------:R-:W-:Y:S01]  /*0200*/  ULDC UR23, c[0x0][0xdac] ;  /* 0x00036b0000177ab9 */ /* 0x000fe20000000800 */
[----:B------:R-:W-:Y:S01]  /*0210*/  ULDC UR21, c[0x0][0xdb8] ;  /* 0x00036e0000157ab9 */ /* 0x000fe20000000800 */
[----:B------:R-:W-:Y:S01]  /*0220*/  ULDC.U8 UR22, c[0x0][0xdbc] ;  /* 0x00036f0000167ab9 */ /* 0x000fe20000000000 */
[----:B------:R-:W-:Y:S01]  /*0230*/  ULDC UR19, c[0x0][0xdb0] ;  /* 0x00036c0000137ab9 */ /* 0x000fe20000000800 */
[----:B------:R-:W-:-:S02]  /*0240*/  ULDC UR20, c[0x0][0x210] ;  /* 0x0000840000147ab9 */ /* 0x000fc40000000800 */
[----:B------:R-:W-:Y:S01]  /*0250*/  VOTEU.ANY UP0, P0 ;  /* 0x00000000003f7886 */ /* 0x000fe20000000100 */
[----:B------:R-:W-:Y:S02]  /*0260*/  UISETP.EQ.AND UP1, UPT, UR5, URZ, UP0 ;  /* 0x0000003f0500728c */ /* 0x000fe40008722270 */
[----:B------:R-:W-:Y:S01]  /*0270*/  UISETP.NE.AND UP0, UPT, UR5, URZ, UP0 ;  /* 0x0000003f0500728c */ /* 0x000fe20008705270 */
[----:B01----:R-:W-:-:S10]  /*0280*/  FADD R24, -R24, 1 ;  /* 0x3f80000018187421 */ /* 0x003fd40000000100 */
.L_x_68:
[----:B-123--:R-:W-:-:S04]  /*0290*/  VIADD R7, R30, UR4 ;  /* 0x000000041e077c36 */ /* 0x00efc80008000000 */
[C---:B0---4-:R-:W-:Y:S01]  /*02a0*/  VIADD R5, R7.reuse, UR11 ;  /* 0x0000000b07057c36 */ /* 0x051fe20008000000 */
[C---:B------:R-:W-:Y:S02]  /*02b0*/  ISETP.GE.AND P0, PT, R7.reuse, UR20, PT ;  /* 0x0000001407007c0c */ /* 0x040fe4000bf06270 */
[----:B------:R-:W-:Y:S01]  /*02c0*/  IADD3 R14, P1, R7, UR8, RZ ;  /* 0x00000008070e7c10 */ /* 0x000fe2000ff3e0ff */
[----:B------:R-:W-:Y:S01]  /*02d0*/  VIADD R9, R5, UR11 ;  /* 0x0000000b05097c36 */ /* 0x000fe20008000000 */
[C---:B------:R-:W-:Y:S02]  /*02e0*/  ISETP.LT.AND P0, PT, R7.reuse, UR9, !P0 ;  /* 0x0000000907007c0c */ /* 0x040fe4000c701270 */
[----:B------:R-:W-:Y:S01]  /*02f0*/  LEA.HI.X.SX32 R7, R7, UR18, 0x1, P1 ;  /* 0x0000001207077c11 */ /* 0x000fe200088f0eff */
[----:B------:R-:W-:Y:S01]  /*0300*/  VIADD R0, R9, UR11 ;  /* 0x0000000b09007c36 */ /* 0x000fe20008000000 */
[C---:B------:R-:W-:Y:S02]  /*0310*/  ISETP.GE.AND P1, PT, R5.reuse, UR20, PT ;  /* 0x0000001405007c0c */ /* 0x040fe4000bf26270 */
[----:B------:R-:W-:-:S02]  /*0320*/  IADD3 R10, P2, R5, UR8, RZ ;  /* 0x00000008050a7c10 */ /* 0x000fc4000ff5e0ff */
[C---:B------:R-:W-:Y:S02]  /*0330*/  ISETP.LT.AND P1, PT, R5.reuse, UR9, !P1 ;  /* 0x0000000905007c0c */ /* 0x040fe4000cf21270 */
[----:B------:R-:W-:Y:S02]  /*0340*/  LEA.HI.X.SX32 R5, R5, UR18, 0x1, P2 ;  /* 0x0000001205057c11 */ /* 0x000fe400090f0eff */
[----:B------:R-:W-:Y:S02]  /*0350*/  ISETP.GE.AND P3, PT, R0, UR20, PT ;  /* 0x0000001400007c0c */ /* 0x000fe4000bf66270 */
[C---:B------:R-:W-:Y:S01]  /*0360*/  SHF.L.U64.HI R7, R14.reuse, 0x2, R7 ;  /* 0x000000020e077819 */ /* 0x040fe20000010207 */
[----:B------:R-:W-:Y:S01]  /*0370*/  IMAD.SHL.U32 R14, R14, 0x4, RZ ;  /* 0x000000040e0e7824 */ /* 0x000fe200078e00ff */
[C---:B------:R-:W-:Y:S02]  /*0380*/  ISETP.GE.AND P2, PT, R9.reuse, UR20, PT ;  /* 0x0000001409007c0c */ /* 0x040fe4000bf46270 */
[----:B------:R-:W-:-:S02]  /*0390*/  IADD3 R6, P4, R9, UR8, RZ ;  /* 0x0000000809067c10 */ /* 0x000fc4000ff9e0ff */
[----:B------:R-:W-:Y:S02]  /*03a0*/  ISETP.LT.AND P3, PT, R0, UR9, !P3 ;  /* 0x0000000900007c0c */ /* 0x000fe4000df61270 */
[----:B------:R-:W-:Y:S02]  /*03b0*/  CS2R R22, SRZ ;  /* 0x0000000000167805 */ /* 0x000fe4000001ff00 */
[C---:B------:R-:W-:Y:S01]  /*03c0*/  ISETP.LT.AND P2, PT, R9.reuse, UR9, !P2 ;  /* 0x0000000909007c0c */ /* 0x040fe2000d741270 */
[----:B------:R-:W-:Y:S01]  /*03d0*/  IMAD.MOV.U32 R25, RZ, RZ, RZ ;  /* 0x000000ffff197224 */ /* 0x000fe200078e00ff */
[C---:B------:R-:W-:Y:S01]  /*03e0*/  SHF.L.U64.HI R5, R10.reuse, 0x2, R5 ;  /* 0x000000020a057819 */ /* 0x040fe20000010205 */
[----:B------:R-:W-:Y:S01]  /*03f0*/  IMAD.SHL.U32 R10, R10, 0x4, RZ ;  /* 0x000000040a0a7824 */ /* 0x000fe200078e00ff */
[----:B------:R-:W-:Y:S02]  /*0400*/  LEA.HI.X.SX32 R9, R9, UR18, 0x1, P4 ;  /* 0x0000001209097c11 */ /* 0x000fe4000a0f0eff */
[----:B------:R-:W-:-:S02]  /*0410*/  CS2R R20, SRZ ;  /* 0x0000000000147805 */ /* 0x000fc4000001ff00 */
[----:B------:R-:W-:Y:S02]  /*0420*/  IADD3 R3, P5, R0, UR8, RZ ;  /* 0x0000000800037c10 */ /* 0x000fe4000ffbe0ff */
[----:B------:R-:W-:Y:S02]  /*0430*/  CS2R R18, SRZ ;  /* 0x0000000000127805 */ /* 0x000fe4000001ff00 */
[----:B------:R-:W-:Y:S01]  /*0440*/  @P0 IADD3 R8, P4, R14, UR14, RZ ;  /* 0x0000000e0e080c10 */ /* 0x000fe2000ff9e0ff */
[----:B------:R-:W0:Y:S01]  /*0450*/  @P1 LDC R31, c[0x0][0xdc0] ;  /* 0x00037000ff1f1b82 */ /* 0x000e220000000800 */
[C---:B------:R-:W-:Y:S01]  /*0460*/  SHF.L.U64.HI R4, R6.reuse, 0x2, R9 ;  /* 0x0000000206047819 */ /* 0x040fe20000010209 */
[----:B------:R-:W-:Y:S01]  /*0470*/  IMAD.SHL.U32 R2, R3, 0x4, RZ ;  /* 0x0000000403027824 */ /* 0x000fe200078e00ff */
[----:B------:R-:W-:Y:S01]  /*0480*/  @P0 IADD3.X R9, R7, UR15, RZ, P4, !PT ;  /* 0x0000000f07090c10 */ /* 0x000fe2000a7fe4ff */
[----:B------:R-:W-:Y:S01]  /*0490*/  IMAD.SHL.U32 R6, R6, 0x4, RZ ;  /* 0x0000000406067824 */ /* 0x000fe200078e00ff */
[----:B------:R-:W-:-:S02]  /*04a0*/  @P1 IADD3 R12, P4, R10, UR14, RZ ;  /* 0x0000000e0a0c1c10 */ /* 0x000fc4000ff9e0ff */
[----:B------:R-:W-:Y:S01]  /*04b0*/  LEA.HI.X.SX32 R0, R0, UR18, 0x1, P5 ;  /* 0x0000001200007c11 */ /* 0x000fe2000a8f0eff */
[----:B------:R-:W2:Y:S01]  /*04c0*/  @P0 LDG.E R29, desc[UR12][R8.64] ;  /* 0x0000000c081d0981 */ /* 0x000ea2000c1e1900 */
[----:B------:R-:W-:Y:S02]  /*04d0*/  @P1 IADD3.X R13, R5, UR15, RZ, P4, !PT ;  /* 0x0000000f050d1c10 */ /* 0x000fe4000a7fe4ff */
[----:B------:R-:W-:Y:S02]  /*04e0*/  SHF.L.U64.HI R3, R3, 0x2, R0 ;  /* 0x0000000203037819 */ /* 0x000fe40000010200 */
[----:B------:R-:W-:Y:S01]  /*04f0*/  @P3 IADD3 R34, P4, R2, UR14, RZ ;  /* 0x0000000e02223c10 */ /* 0x000fe2000ff9e0ff */
[----:B------:R1:W0:Y:S01]  /*0500*/  @P1 LDG.E R28, desc[UR12][R12.64] ;  /* 0x0000000c0c1c1981 */ /* 0x000222000c1e1900 */
[----:B------:R-:W-:Y:S02]  /*0510*/  @P2 IADD3 R32, P5, R6, UR14, RZ ;  /* 0x0000000e06202c10 */ /* 0x000fe4000ffbe0ff */
[----:B------:R-:W-:-:S02]  /*0520*/  @P3 IADD3.X R35, R3, UR15, RZ, P4, !PT ;  /* 0x0000000f03233c10 */ /* 0x000fc4000a7fe4ff */
[----:B------:R-:W-:Y:S02]  /*0530*/  @P2 IADD3.X R33, R4, UR15, RZ, P5, !PT ;  /* 0x0000000f04212c10 */ /* 0x000fe4000affe4ff */
[C---:B------:R-:W-:Y:S01]  /*0540*/  IADD3 R16, P4, R14.reuse, UR16, RZ ;  /* 0x000000100e107c10 */ /* 0x040fe2000ff9e0ff */
[----:B------:R-:W-:Y:S01]  /*0550*/  IMAD.MOV.U32 R0, RZ, RZ, RZ ;  /* 0x000000ffff007224 */ /* 0x000fe200078e00ff */
[----:B------:R-:W-:Y:S01]  /*0560*/  IADD3 R14, P5, R14, UR6, RZ ;  /* 0x000000060e0e7c10 */ /* 0x000fe2000ffbe0ff */
[----:B------:R3:W4:Y:S01]  /*0570*/  @P2 LDG.E R27, desc[UR12][R32.64] ;  /* 0x0000000c201b2981 */ /* 0x000722000c1e1900 */
[C---:B------:R-:W-:Y:S02]  /*0580*/  IADD3.X R17, R7.reuse, UR17, RZ, P4, !PT ;  /* 0x0000001107117c10 */ /* 0x040fe4000a7fe4ff */
[----:B------:R-:W-:Y:S01]  /*0590*/  IADD3.X R15, R7, UR7, RZ, P5, !PT ;  /* 0x00000007070f7c10 */ /* 0x000fe2000affe4ff */
[----:B------:R3:W4:Y:S01]  /*05a0*/  @P3 LDG.E R26, desc[UR12][R34.64] ;  /* 0x0000000c221a3981 */ /* 0x000722000c1e1900 */
[----:B-1----:R-:W-:-:S02]  /*05b0*/  IADD3 R12, P4, R10, UR16, RZ ;  /* 0x000000100a0c7c10 */ /* 0x002fc4000ff9e0ff */
[----:B------:R-:W-:Y:S01]  /*05c0*/  IADD3 R10, P5, R10, UR6, RZ ;  /* 0x000000060a0a7c10 */ /* 0x000fe2000ffbe0ff */
[----:B------:R1:W5:Y:S01]  /*05d0*/  @P0 LDG.E R22, desc[UR12][R16.64] ;  /* 0x0000000c10160981 */ /* 0x000362000c1e1900 */
[C---:B------:R-:W-:Y:S01]  /*05e0*/  IADD3.X R13, R5.reuse, UR17, RZ, P4, !PT ;  /* 0x00000011050d7c10 */ /* 0x040fe2000a7fe4ff */
[----:B---3--:R-:W2:Y:S01]  /*05f0*/  @P0 LDC R32, c[0x0][0xdc0] ;  /* 0x00037000ff200b82 */ /* 0x008ea20000000800 */
[----:B------:R-:W-:Y:S01]  /*0600*/  IADD3.X R11, R5, UR7, RZ, P5, !PT ;  /* 0x00000007050b7c10 */ /* 0x000fe2000affe4ff */
[----:B------:R1:W5:Y:S01]  /*0610*/  @P0 LDG.E R25, desc[UR12][R14.64] ;  /* 0x0000000c0e190981 */ /* 0x000362000c1e1900 */
[C---:B------:R-:W-:Y:S02]  /*0620*/  IADD3 R8, P4, R6.reuse, UR16, RZ ;  /* 0x0000001006087c10 */ /* 0x040fe4000ff9e0ff */
[----:B------:R-:W-:Y:S01]  /*0630*/  IADD3 R6, P5, R6, UR6, RZ ;  /* 0x0000000606067c10 */ /* 0x000fe2000ffbe0ff */
[----:B------:R1:W5:Y:S01]  /*0640*/  @P1 LDG.E R20, desc[UR12][R12.64] ;  /* 0x0000000c0c141981 */ /* 0x000362000c1e1900 */
[C---:B------:R-:W-:Y:S01]  /*0650*/  IADD3.X R9, R4.reuse, UR17, RZ, P4, !PT ;  /* 0x0000001104097c10 */ /* 0x040fe2000a7fe4ff */
[----:B------:R-:W4:Y:S01]  /*0660*/  @P2 LDC R34, c[0x0][0xdc0] ;  /* 0x00037000ff222b82 */ /* 0x000f220000000800 */
[----:B------:R-:W-:Y:S01]  /*0670*/  IADD3.X R7, R4, UR7, RZ, P5, !PT ;  /* 0x0000000704077c10 */ /* 0x000fe2000affe4ff */
[----:B------:R1:W5:Y:S01]  /*0680*/  @P1 LDG.E R23, desc[UR12][R10.64] ;  /* 0x0000000c0a171981 */ /* 0x000362000c1e1900 */
[----:B------:R-:W-:-:S02]  /*0690*/  IADD3 R4, P4, R2, UR16, RZ ;  /* 0x0000001002047c10 */ /* 0x000fc4000ff9e0ff */
[----:B------:R-:W-:Y:S01]  /*06a0*/  IADD3 R2, P5, R2, UR6, RZ ;  /* 0x0000000602027c10 */ /* 0x000fe2000ffbe0ff */
[----:B------:R1:W5:Y:S01]  /*06b0*/  @P2 LDG.E R18, desc[UR12][R8.64] ;  /* 0x0000000c08122981 */ /* 0x000362000c1e1900 */
[C---:B------:R-:W-:Y:S01]  /*06c0*/  IADD3.X R5, R3.reuse, UR17, RZ, P4, !PT ;  /* 0x0000001103057c10 */ /* 0x040fe2000a7fe4ff */
[----:B------:R-:W3:Y:S01]  /*06d0*/  @P3 LDC R35, c[0x0][0xdc0] ;  /* 0x00037000ff233b82 */ /* 0x000ee20000000800 */
[----:B------:R-:W-:Y:S01]  /*06e0*/  IADD3.X R3, R3, UR7, RZ, P5, !PT ;  /* 0x0000000703037c10 */ /* 0x000fe2000affe4ff */
[----:B------:R1:W5:Y:S04]  /*06f0*/  @P2 LDG.E R21, desc[UR12][R6.64] ;  /* 0x0000000c06152981 */ /* 0x000368000c1e1900 */
[----:B------:R1:W5:Y:S04]  /*0700*/  @P3 LDG.E R0, desc[UR12][R4.64] ;  /* 0x0000000c04003981 */ /* 0x000368000c1e1900 */
[----:B------:R1:W5:Y:S01]  /*0710*/  @P3 LDG.E R19, desc[UR12][R2.64] ;  /* 0x0000000c02133981 */ /* 0x000362000c1e1900 */
[----:B------:R-:W-:Y:S01]  /*0720*/  PLOP3.LUT P4, PT, PT, PT, UP1, 0x80, 0x0 ;  /* 0x000000000000781c */ /* 0x000fe20003f8f018 */
[----:B------:R-:W-:Y:S01]  /*0730*/  IMAD.MOV.U32 R33, RZ, RZ, RZ ;  /* 0x000000ffff217224 */ /* 0x000fe200078e00ff */
[----:B------:R-:W-:Y:S01]  /*0740*/  BSSY B0, `(.L_x_50) ;  /* 0x00000ce000007945 */ /* 0x000fe20003800000 */
[----:B--2---:R-:W-:Y:S01]  /*0750*/  @P0 FMUL R33, R29, R32 ;  /* 0x000000201d210220 */ /* 0x004fe20000400000 */
[----:B------:R-:W-:-:S02]  /*0760*/  IMAD.MOV.U32 R29, RZ, RZ, RZ ;  /* 0x000000ffff1d7224 */ /* 0x000fc400078e00ff */
[----:B0-----:R-:W-:Y:S01]  /*0770*/  @P1 FMUL R29, R28, R31 ;  /* 0x0000001f1c1d1220 */ /* 0x001fe20000400000 */
[----:B------:R-:W-:Y:S02]  /*0780*/  IMAD.MOV.U32 R31, RZ, RZ, RZ ;  /* 0x000000ffff1f7224 */ /* 0x000fe400078e00ff */
[----:B----4-:R-:W-:Y:S01]  /*0790*/  @P2 FMUL R31, R27, R34 ;  /* 0x000000221b1f2220 */ /* 0x010fe20000400000 */
[----:B------:R-:W-:Y:S02]  /*07a0*/  IMAD.MOV.U32 R27, RZ, RZ, RZ ;  /* 0x000000ffff1b7224 */ /* 0x000fe400078e00ff */
[----:B---3--:R-:W-:Y:S01]  /*07b0*/  @P3 FMUL R27, R26, R35 ;  /* 0x000000231a1b3220 */ /* 0x008fe20000400000 */
[----:B-1----:R-:W-:Y:S06]  /*07c0*/  @P4 BRA `(.L_x_51) ;  /* 0x0000000400b84947 */ /* 0x002fec0003800000 */
[----:B------:R-:W-:-:S13]  /*07d0*/  FSETP.NEU.AND P4, PT, RZ, UR19, PT ;  /* 0x00000013ff007c0b */ /* 0x000fda000bf8d000 */
[----:B------:R-:W-:Y:S05]  /*07e0*/  @P4 BRA `(.L_x_52) ;  /* 0x0000000000844947 */ /* 0x000fea0003800000 */
[----:B------:R-:W2:Y:S01]  /*07f0*/  @P0 LDG.E R7, desc[UR12][R16.64] ;  /* 0x0000000c10070981 */ /* 0x000ea2000c1e1900 */
[----:B------:R-:W0:Y:S01]  /*0800*/  @P0 LDC R2, c[0x0][0xdac] ;  /* 0x00036b00ff020b82 */ /* 0x000e220000000800 */
[----:B------:R-:W-:-:S07]  /*0810*/  PLOP3.LUT P4, PT, PT, PT, UP0, 0x80, 0x0 ;  /* 0x000000000000781c */ /* 0x000fce0003f8f008 */
[----:B------:R-:W2:Y:S08]  /*0820*/  @P0 LDC R3, c[0x0][0xdb8] ;  /* 0x00036e00ff030b82 */ /* 0x000eb00000000800 */
[----:B------:R-:W1:Y:S01]  /*0830*/  @P1 LDC R6, c[0x0][0xdb8] ;  /* 0x00036e00ff061b82 */ /* 0x000e620000000800 */
[----:B0----5:R-:W-:-:S07]  /*0840*/  @P0 FFMA R22, R22, R2, R33 ;  /* 0x0000000216160223 */ /* 0x021fce0000000021 */
[----:B------:R-:W0:Y:S01]  /*0850*/  @P1 LDC R2, c[0x0][0xdac] ;  /* 0x00036b00ff021b82 */ /* 0x000e220000000800 */
[----:B------:R-:W-:-:S05]  /*0860*/  @P0 FSEL R22, R22, R33, P4 ;  /* 0x0000002116160208 */ /* 0x000fca0002000000 */
[----:B--2---:R-:W-:-:S05]  /*0870*/  @P0 FFMA R3, -R22, R3, R7 ;  /* 0x0000000316030223 */ /* 0x004fca0000000107 */
[----:B------:R2:W-:Y:S04]  /*0880*/  @P0 STG.E desc[UR12][R16.64], R3 ;  /* 0x0000000310000986 */ /* 0x0005e8000c10190c */
[----:B------:R-:W1:Y:S01]  /*0890*/  @P1 LDG.E R7, desc[UR12][R12.64] ;  /* 0x0000000c0c071981 */ /* 0x000e62000c1e1900 */
[----:B0-----:R-:W-:Y:S01]  /*08a0*/  @P1 FFMA R20, R20, R2, R29 ;  /* 0x0000000214141223 */ /* 0x001fe2000000001d */
[----:B------:R-:W-:Y:S01]  /*08b0*/  PLOP3.LUT P0, PT, PT, PT, UP0, 0x80, 0x0 ;  /* 0x000000000000781c */ /* 0x000fe20003f0f008 */
[----:B------:R-:W-:Y:S03]  /*08c0*/  BSSY B1, `(.L_x_53) ;  /* 0x000000b000017945 */ /* 0x000fe60003800000 */
[----:B------:R-:W-:-:S05]  /*08d0*/  @P1 FSEL R20, R20, R29, P0 ;  /* 0x0000001d14141208 */ /* 0x000fca0000000000 */
[----:B-1----:R-:W-:-:S05]  /*08e0*/  @P1 FFMA R7, -R20, R6, R7 ;  /* 0x0000000614071223 */ /* 0x002fca0000000107 */
[----:B------:R2:W-:Y:S01]  /*08f0*/  @P1 STG.E desc[UR12][R12.64], R7 ;  /* 0x000000070c001986 */ /* 0x0005e2000c10190c */
[----:B------:R-:W-:Y:S05]  /*0900*/  @!P2 BRA `(.L_x_54) ;  /* 0x000000000018a947 */ /* 0x000fea0003800000 */
[----:B--2---:R-:W2:Y:S01]  /*0910*/  LDG.E R3, desc[UR12][R8.64] ;  /* 0x0000000c08037981 */ /* 0x004ea2000c1e1900 */
[----:B------:R-:W-:Y:S01]  /*0920*/  FFMA R18, R18, UR23, R31 ;  /* 0x0000001712127c23 */ /* 0x000fe2000800001f */
[----:B------:R-:W-:-:S04]  /*0930*/  PLOP3.LUT P0, PT, PT, PT, UP0, 0x80, 0x0 ;  /* 0x000000000000781c */ /* 0x000fc80003f0f008 */
[----:B------:R-:W-:-:S05]  /*0940*/  FSEL R18, R18, R31, P0 ;  /* 0x0000001f12127208 */ /* 0x000fca0000000000 */
[----:B--2---:R-:W-:-:S05]  /*0950*/  FFMA R3, -R18, UR21, R3 ;  /* 0x0000001512037c23 */ /* 0x004fca0008000103 */
[----:B------:R0:W-:Y:S02]  /*0960*/  STG.E desc[UR12][R8.64], R3 ;  /* 0x0000000308007986 */ /* 0x0001e4000c10190c */
.L_x_54:
[----:B------:R-:W-:Y:S05]  /*0970*/  BSYNC B1 ;  /* 0x0000000000017941 */ /* 0x000fea0003800000 */
.L_x_53:
[----:B------:R-:W-:Y:S05]  /*0980*/  @!P3 BRA `(.L_x_55) ;  /* 0x0000000800a4b947 */ /* 0x000fea0003800000 */
[----:B0-2---:R-:W2:Y:S01]  /*0990*/  LDG.E R3, desc[UR12][R4.64] ;  /* 0x0000000c04037981 */ /* 0x005ea2000c1e1900 */
[----:B------:R-:W-:Y:S01]  /*09a0*/  FFMA R0, R0, UR23, R27 ;  /* 0x0000001700007c23 */ /* 0x000fe2000800001b */
[----:B------:R-:W-:-:S04]  /*09b0*/  PLOP3.LUT P0, PT, PT, PT, UP0, 0x80, 0x0 ;  /* 0x000000000000781c */ /* 0x000fc80003f0f008 */
[----:B------:R-:W-:-:S05]  /*09c0*/  FSEL R0, R0, R27, P0 ;  /* 0x0000001b00007208 */ /* 0x000fca0000000000 */
[----:B--2---:R-:W-:-:S05]  /*09d0*/  FFMA R3, -R0, UR21, R3 ;  /* 0x0000001500037c23 */ /* 0x004fca0008000103 */
[----:B------:R0:W-:Y:S01]  /*09e0*/  STG.E desc[UR12][R4.64], R3 ;  /* 0x0000000304007986 */ /* 0x0001e2000c10190c */
[----:B------:R-:W-:Y:S05]  /*09f0*/  BRA `(.L_x_55) ;  /* 0x0000000800887947 */ /* 0x000fea0003800000 */
.L_x_52:
[----:B------:R-:W2:Y:S01]  /*0a00*/  @P0 LDG.E R26, desc[UR12][R16.64] ;  /* 0x0000000c101a0981 */ /* 0x000ea2000c1e1900 */
[----:B------:R-:W0:Y:S01]  /*0a10*/  @P0 LDC.U8 R28, c[0x0][0xdbc] ;  /* 0x00036f00ff1c0b82 */ /* 0x000e220000000000 */
[----:B------:R-:W-:-:S07]  /*0a20*/  PLOP3.LUT P5, PT, PT, PT, UP0, 0x80, 0x0 ;  /* 0x000000000000781c */ /* 0x000fce0003faf008 */
[----:B------:R-:W1:Y:S08]  /*0a30*/  @P0 LDC.S8 R32, c[0x0][0xdbd] ;  /* 0x00036f40ff200b82 */ /* 0x000e700000000200 */
[----:B------:R-:W3:Y:S01]  /*0a40*/  @P0 LDC R35, c[0x0][0xdac] ;  /* 0x00036b00ff230b82 */ /* 0x000ee20000000800 */
[----:B0-----:R-:W-:-:S07]  /*0a50*/  @P0 PRMT R28, R28, 0x8880, RZ ;  /* 0x000088801c1c0816 */ /* 0x001fce00000000ff */
[----:B------:R-:W0:Y:S01]  /*0a60*/  @P1 LDC R34, c[0x0][0xdac] ;  /* 0x00036b00ff221b82 */ /* 0x000e220000000800 */
[----:B------:R-:W-:Y:S01]  /*0a70*/  @P0 ISETP.NE.AND P4, PT, R28, RZ, PT ;  /* 0x000000ff1c00020c */ /* 0x000fe20003f85270 */
[----:B------:R-:W-:Y:S01]  /*0a80*/  @P0 FMUL R28, R24, R33 ;  /* 0x00000021181c0220 */ /* 0x000fe20000400000 */
[----:B-1----:R-:W-:-:S03]  /*0a90*/  @P0 ISETP.NE.AND P6, PT, R32, RZ, PT ;  /* 0x000000ff2000020c */ /* 0x002fc60003fc5270 */
[----:B-----5:R-:W-:Y:S02]  /*0aa0*/  @P0 FFMA R28, R25, UR19, R28 ;  /* 0x00000013191c0c23 */ /* 0x020fe4000800001c */
[----:B------:R-:W2:Y:S03]  /*0ab0*/  @P0 LDC R25, c[0x0][0xdb8] ;  /* 0x00036e00ff190b82 */ /* 0x000ea60000000800 */
[----:B------:R-:W-:Y:S02]  /*0ac0*/  @P0 FSEL R28, R28, R33, !P6 ;  /* 0x000000211c1c0208 */ /* 0x000fe40007000000 */
[----:B------:R-:W-:Y:S02]  /*0ad0*/  PLOP3.LUT P6, PT, PT, PT, PT, 0x8, 0x0 ;  /* 0x000000000000781c */ /* 0x000fe40003fce170 */
[----:B------:R-:W-:Y:S01]  /*0ae0*/  @P0 PLOP3.LUT P6, PT, P5, PT, PT, 0x80, 0x0 ;  /* 0x000000000000081c */ /* 0x000fe20002fcf070 */
[----:B------:R-:W-:-:S05]  /*0af0*/  @P0 FFMA R33, R28, UR19, R33 ;  /* 0x000000131c210c23 */ /* 0x000fca0008000021 */
[----:B------:R-:W-:-:S07]  /*0b00*/  @P0 FSEL R33, R28, R33, !P4 ;  /* 0x000000211c210208 */ /* 0x000fce0006000000 */
[----:B---3--:R-:W-:-:S04]  /*0b10*/  @P6 FFMA R33, R22, R35, R33 ;  /* 0x0000002316216223 */ /* 0x008fc80000000021 */
[----:B--2---:R-:W-:Y:S01]  /*0b20*/  @P0 FFMA R33, -R33, R25, R26 ;  /* 0x0000001921210223 */ /* 0x004fe2000000011a */
[----:B------:R-:W1:Y:S04]  /*0b30*/  @P1 LDC.S8 R32, c[0x0][0xdbd] ;  /* 0x00036f40ff201b82 */ /* 0x000e680000000200 */
[----:B------:R-:W-:Y:S04]  /*0b40*/  @P0 STG.E desc[UR12][R16.64], R33 ;  /* 0x0000002110000986 */ /* 0x000fe8000c10190c */
[----:B------:R2:W-:Y:S01]  /*0b50*/  @P0 STG.E desc[UR12][R14.64], R28 ;  /* 0x0000001c0e000986 */ /* 0x0005e2000c10190c */
[----:B------:R-:W2:Y:S03]  /*0b60*/  @P1 LDC.U8 R25, c[0x0][0xdbc] ;  /* 0x00036f00ff191b82 */ /* 0x000ea60000000000 */
[----:B------:R-:W3:Y:S01]  /*0b70*/  @P1 LDG.E R26, desc[UR12][R12.64] ;  /* 0x0000000c0c1a1981 */ /* 0x000ee2000c1e1900 */
[----:B------:R-:W-:Y:S01]  /*0b80*/  @P1 FMUL R22, R24, R29 ;  /* 0x0000001d18161220 */ /* 0x000fe20000400000 */
[----:B------:R-:W-:Y:S01]  /*0b90*/  PLOP3.LUT P5, PT, PT, PT, UP0, 0x80, 0x0 ;  /* 0x000000000000781c */ /* 0x000fe20003faf008 */
[----:B------:R-:W-:Y:S01]  /*0ba0*/  BSSY B1, `(.L_x_56) ;  /* 0x000001f000017945 */ /* 0x000fe20003800000 */
[----:B------:R-:W-:Y:S01]  /*0bb0*/  PLOP3.LUT P4, PT, PT, PT, PT, 0x8, 0x0 ;  /* 0x000000000000781c */ /* 0x000fe20003f8e170 */
[----:B------:R-:W-:Y:S01]  /*0bc0*/  @P1 FFMA R22, R23, UR19, R22 ;  /* 0x0000001317161c23 */ /* 0x000fe20008000016 */
[----:B------:R-:W-:Y:S01]  /*0bd0*/  @P1 PLOP3.LUT P4, PT, P5, PT, PT, 0x80, 0x0 ;  /* 0x000000000000181c */ /* 0x000fe20002f8f070 */
[----:B------:R-:W3:Y:S01]  /*0be0*/  @P1 LDC R23, c[0x0][0xdb8] ;  /* 0x00036e00ff171b82 */ /* 0x000ee20000000800 */
[----:B-1----:R-:W-:-:S04]  /*0bf0*/  @P1 ISETP.NE.AND P0, PT, R32, RZ, PT ;  /* 0x000000ff2000120c */ /* 0x002fc80003f05270 */
[----:B------:R-:W-:Y:S02]  /*0c00*/  @P1 FSEL R22, R22, R29, !P0 ;  /* 0x0000001d16161208 */ /* 0x000fe40004000000 */
[----:B--2---:R-:W-:-:S03]  /*0c10*/  @P1 PRMT R14, R25, 0x8880, RZ ;  /* 0x00008880190e1816 */ /* 0x004fc600000000ff */
[----:B------:R-:W-:Y:S01]  /*0c20*/  @P1 FFMA R29, R22, UR19, R29 ;  /* 0x00000013161d1c23 */ /* 0x000fe2000800001d */
[----:B------:R-:W-:-:S04]  /*0c30*/  @P1 ISETP.NE.AND P0, PT, R14, RZ, PT ;  /* 0x000000ff0e00120c */ /* 0x000fc80003f05270 */
[----:B------:R-:W-:-:S05]  /*0c40*/  @P1 FSEL R29, R22, R29, !P0 ;  /* 0x0000001d161d1208 */ /* 0x000fca0004000000 */
[----:B0-----:R-:W-:-:S04]  /*0c50*/  @P4 FFMA R29, R20, R34, R29 ;  /* 0x00000022141d4223 */ /* 0x001fc8000000001d */
[----:B---3--:R-:W-:-:S05]  /*0c60*/  @P1 FFMA R29, -R29, R23, R26 ;  /* 0x000000171d1d1223 */ /* 0x008fca000000011a */
[----:B------:R0:W-:Y:S04]  /*0c70*/  @P1 STG.E desc[UR12][R12.64], R29 ;  /* 0x0000001d0c001986 */ /* 0x0001e8000c10190c */
[----:B------:R0:W-:Y:S01]  /*0c80*/  @P1 STG.E desc[UR12][R10.64], R22 ;  /* 0x000000160a001986 */ /* 0x0001e2000c10190c */
[----:B------:R-:W-:Y:S05]  /*0c90*/  @!P2 BRA `(.L_x_57) ;  /* 0x00000000003ca947 */ /* 0x000fea0003800000 */
[----:B0-----:R-:W2:Y:S01]  /*0ca0*/  LDG.E R12, desc[UR12][R8.64] ;  /* 0x0000000c080c7981 */ /* 0x001ea2000c1e1900 */
[----:B------:R-:W-:Y:S01]  /*0cb0*/  FMUL R10, R24, R31 ;  /* 0x0000001f180a7220 */ /* 0x000fe20000400000 */
[----:B------:R-:W-:Y:S01]  /*0cc0*/  ULDC.S8 UR5, c[0x0][0xdbd] ;  /* 0x00036f4000057ab9 */ /* 0x000fe20000000200 */
[----:B------:R-:W-:Y:S02]  /*0cd0*/  PLOP3.LUT P1, PT, PT, PT, UP0, 0x80, 0x0 ;  /* 0x000000000000781c */ /* 0x000fe40003f2f008 */
[----:B------:R-:W-:Y:S01]  /*0ce0*/  FFMA R10, R21, UR19, R10 ;  /* 0x00000013150a7c23 */ /* 0x000fe2000800000a */
[----:B------:R-:W-:Y:S01]  /*0cf0*/  ISETP.NE.AND P0, PT, RZ, UR5, PT ;  /* 0x00000005ff007c0c */ /* 0x000fe2000bf05270 */
[----:B------:R-:W-:-:S03]  /*0d00*/  UPRMT UR5, UR22, 0x8880, URZ ;  /* 0x0000888016057896 */ /* 0x000fc6000800003f */
[----:B------:R-:W-:-:S03]  /*0d10*/  FSEL R10, R10, R31, !P0 ;  /* 0x0000001f0a0a7208 */ /* 0x000fc60004000000 */
[----:B------:R-:W-:Y:S02]  /*0d20*/  ISETP.NE.AND P0, PT, RZ, UR5, PT ;  /* 0x00000005ff007c0c */ /* 0x000fe4000bf05270 */
[----:B------:R-:W-:-:S05]  /*0d30*/  FFMA R31, R10, UR19, R31 ;  /* 0x000000130a1f7c23 */ /* 0x000fca000800001f */
[----:B------:R-:W-:-:S05]  /*0d40*/  FSEL R31, R10, R31, !P0 ;  /* 0x0000001f0a1f7208 */ /* 0x000fca0004000000 */
[----:B------:R-:W-:-:S04]  /*0d50*/  @P1 FFMA R31, R18, UR23, R31 ;  /* 0x00000017121f1c23 */ /* 0x000fc8000800001f */
[----:B--2---:R-:W-:-:S05]  /*0d60*/  FFMA R31, -R31, UR21, R12 ;  /* 0x000000151f1f7c23 */ /* 0x004fca000800010c */
[----:B------:R1:W-:Y:S04]  /*0d70*/  STG.E desc[UR12][R8.64], R31 ;  /* 0x0000001f08007986 */ /* 0x0003e8000c10190c */
[----:B------:R1:W-:Y:S02]  /*0d80*/  STG.E desc[UR12][R6.64], R10 ;  /* 0x0000000a06007986 */ /* 0x0003e4000c10190c */
.L_x_57:
[----:B------:R-:W-:Y:S05]  /*0d90*/  BSYNC B1 ;  /* 0x0000000000017941 */ /* 0x000fea0003800000 */
.L_x_56:
[----:B------:R-:W-:Y:S05]  /*0da0*/  @!P3 BRA `(.L_x_55) ;  /* 0x00000004009cb947 */ /* 0x000fea0003800000 */
[----:B-1----:R-:W2:Y:S01]  /*0db0*/  LDG.E R8, desc[UR12][R4.64] ;  /* 0x0000000c04087981 */ /* 0x002ea2000c1e1900 */
        /* <DEDUP_REMOVED lines=13> */
[----:B------:R4:W-:Y:S01]  /*0e90*/  STG.E desc[UR12][R2.64], R6 ;  /* 0x0000000602007986 */ /* 0x0009e2000c10190c */
[----:B------:R-:W-:Y:S05]  /*0ea0*/  BRA `(.L_x_55) ;  /* 0x00000004005c7947 */ /* 0x000fea0003800000 */
.L_x_51:
        /* <DEDUP_REMOVED lines=9> */
[----:B------:R-:W-:Y:S01]  /*0f40*/  FMUL R26, R24, R32 ;  /* 0x00000020181a7220 */ /* 0x000fe20000400000 */
[----:B------:R-:W-:Y:S02]  /*0f50*/  ULDC.S8 UR10, c[0x0][0xdbd] ;  /* 0x00036f40000a7ab9 */ /* 0x000fe40000000200 */
[----:B------:R-:W-:Y:S01]  /*0f60*/  ISETP.NE.AND P5, PT, RZ, UR10, PT ;  /* 0x0000000aff007c0c */ /* 0x000fe2000bfa5270 */
[----:B------:R-:W-:Y:S01]  /*0f70*/  FFMA R25, R25, UR19, R26 ;  /* 0x0000001319197c23 */ /* 0x000fe2000800001a */
[----:B------:R-:W-:-:S04]  /*0f80*/  ISETP.NE.AND P4, PT, RZ, UR5, PT ;  /* 0x00000005ff007c0c */ /* 0x000fc8000bf85270 */
[----:B------:R-:W-:-:S05]  /*0f90*/  FSEL R25, R25, R32, !P5 ;  /* 0x0000002019197208 */ /* 0x000fca0006800000 */
[----:B------:R-:W-:-:S04]  /*0fa0*/  IMAD.MOV.U32 R26, RZ, RZ, R25 ;  /* 0x000000ffff1a7224 */ /* 0x000fc800078e0019 */
[----:B------:R-:W-:-:S07]  /*0fb0*/  @P4 FFMA R26, R25, UR19, R32 ;  /* 0x00000013191a4c23 */ /* 0x000fce0008000020 */
.L_x_60:
[----:B------:R-:W-:-:S04]  /*0fc0*/  IMAD.MOV.U32 R33, RZ, RZ, R26 ;  /* 0x000000ffff217224 */ /* 0x000fc800078e001a */
[----:B------:R-:W-:-:S04]  /*0fd0*/  @P6 FFMA R33, R22, UR23, R33 ;  /* 0x0000001716216c23 */ /* 0x000fc80008000021 */
[----:B------:R-:W-:-:S05]  /*0fe0*/  FFMA R33, -R33, UR21, R28 ;  /* 0x0000001521217c23 */ /* 0x000fca000800011c */
[----:B------:R0:W-:Y:S04]  /*0ff0*/  STG.E desc[UR12][R16.64], R33 ;  /* 0x0000002110007986 */ /* 0x0001e8000c10190c */
[----:B------:R0:W-:Y:S02]  /*1000*/  @P0 STG.E desc[UR12][R14.64], R25 ;  /* 0x000000190e000986 */ /* 0x0001e4000c10190c */
.L_x_59:
[----:B------:R-:W-:Y:S05]  /*1010*/  BSYNC B1 ;  /* 0x0000000000017941 */ /* 0x000fea0003800000 */
.L_x_58:
        /* <DEDUP_REMOVED lines=17> */
.L_x_63:
[----:B------:R-:W-:-:S04]  /*1130*/  @P5 FFMA R14, R20, UR23, R14 ;  /* 0x00000017140e5c23 */ /* 0x000fc8000800000e */
[----:B------:R-:W-:-:S05]  /*1140*/  FFMA R15, -R14, UR21, R15 ;  /* 0x000000150e0f7c23 */ /* 0x000fca000800010f */
[----:B------:R1:W-:Y:S04]  /*1150*/  STG.E desc[UR12][R12.64], R15 ;  /* 0x0000000f0c007986 */ /* 0x0003e8000c10190c */
[----:B------:R1:W-:Y:S02]  /*1160*/  @P0 STG.E desc[UR12][R10.64], R23 ;  /* 0x000000170a000986 */ /* 0x0003e4000c10190c */
.L_x_62:
[----:B------:R-:W-:Y:S05]  /*1170*/  BSYNC B1 ;  /* 0x0000000000017941 */ /* 0x000fea0003800000 */
.L_x_61:
[----:B------:R-:W-:Y:S04]  /*1180*/  BSSY B1, `(.L_x_64) ;  /* 0x0000015000017945 */ /* 0x000fe80003800000 */
[----:B------:R-:W-:Y:S05]  /*1190*/  @!P2 BRA `(.L_x_65) ;  /* 0x00000000004ca947 */ /* 0x000fea0003800000 */
[----:B-1----:R1:W5:Y:S01]  /*11a0*/  LDG.E R11, desc[UR12][R8.64] ;  /* 0x0000000c080b7981 */ /* 0x002362000c1e1900 */
[----:B------:R-:W-:Y:S01]  /*11b0*/  FSETP.NEU.AND P0, PT, RZ, UR19, PT ;  /* 0x00000013ff007c0b */ /* 0x000fe2000bf0d000 */
[----:B-----5:R-:W-:Y:S01]  /*11c0*/  FFMA R12, R18, UR23, R31 ;  /* 0x00000017120c7c23 */ /* 0x020fe2000800001f */
[----:B------:R-:W-:-:S03]  /*11d0*/  PLOP3.LUT P4, PT, PT, PT, UP0, 0x80, 0x0 ;  /* 0x000000000000781c */ /* 0x000fc60003f8f008 */
[----:B------:R-:W-:-:S08]  /*11e0*/  IMAD.MOV.U32 R10, RZ, RZ, R12 ;  /* 0x000000ffff0a7224 */ /* 0x000fd000078e000c */
[----:B-1----:R-:W-:Y:S05]  /*11f0*/  @!P0 BRA `(.L_x_66) ;  /* 0x0000000000248947 */ /* 0x002fea0003800000 */
        /* <DEDUP_REMOVED lines=9> */
.L_x_66:
[----:B------:R-:W-:-:S04]  /*1290*/  @P4 FFMA R10, R18, UR23, R10 ;  /* 0x00000017120a4c23 */ /* 0x000fc8000800000a */
[----:B------:R-:W-:-:S05]  /*12a0*/  FFMA R11, -R10, UR21, R11 ;  /* 0x000000150a0b7c23 */ /* 0x000fca000800010b */
[----:B------:R2:W-:Y:S04]  /*12b0*/  STG.E desc[UR12][R8.64], R11 ;  /* 0x0000000b08007986 */ /* 0x0005e8000c10190c */
[----:B------:R2:W-:Y:S02]  /*12c0*/  @P0 STG.E desc[UR12][R6.64], R21 ;  /* 0x0000001506000986 */ /* 0x0005e4000c10190c */
.L_x_65:
[----:B------:R-:W-:Y:S05]  /*12d0*/  BSYNC B1 ;  /* 0x0000000000017941 */ /* 0x000fea0003800000 */
.L_x_64:
[----:B------:R-:W-:Y:S05]  /*12e0*/  @!P3 BRA `(.L_x_55) ;  /* 0x00000000004cb947 */ /* 0x000fea0003800000 */
[----:B--2---:R2:W5:Y:S01]  /*12f0*/  LDG.E R7, desc[UR12][R4.64] ;  /* 0x0000000c04077981 */ /* 0x004562000c1e1900 */
[----:B------:R-:W-:Y:S01]  /*1300*/  FSETP.NEU.AND P0, PT, RZ, UR19, PT ;  /* 0x00000013ff007c0b */ /* 0x000fe2000bf0d000 */
[----:B-----5:R-:W-:Y:S01]  /*1310*/  FFMA R8, R0, UR23, R27 ;  /* 0x0000001700087c23 */ /* 0x020fe2000800001b */
[----:B------:R-:W-:-:S03]  /*1320*/  PLOP3.LUT P3, PT, PT, PT, UP0, 0x80, 0x0 ;  /* 0x000000000000781c */ /* 0x000fc60003f6f008 */
[----:B------:R-:W-:-:S08]  /*1330*/  IMAD.MOV.U32 R6, RZ, RZ, R8 ;  /* 0x000000ffff067224 */ /* 0x000fd000078e0008 */
[----:B--2---:R-:W-:Y:S05]  /*1340*/  @!P0 BRA `(.L_x_67) ;  /* 0x0000000000248947 */ /* 0x004fea0003800000 */
        /* <DEDUP_REMOVED lines=9> */
.L_x_67:
[----:B------:R-:W-:-:S04]  /*13e0*/  @P3 FFMA R6, R0, UR23, R6 ;  /* 0x0000001700063c23 */ /* 0x000fc80008000006 */
[----:B------:R-:W-:-:S05]  /*13f0*/  FFMA R7, -R6, UR21, R7 ;  /* 0x0000001506077c23 */ /* 0x000fca0008000107 */
[----:B------:R3:W-:Y:S04]  /*1400*/  STG.E desc[UR12][R4.64], R7 ;  /* 0x0000000704007986 */ /* 0x0007e8000c10190c */
[----:B------:R3:W-:Y:S02]  /*1410*/  @P0 STG.E desc[UR12][R2.64], R19 ;  /* 0x0000001302000986 */ /* 0x0007e4000c10190c */
.L_x_55:
[----:B------:R-:W-:Y:S05]  /*1420*/  BSYNC B0 ;  /* 0x0000000000007941 */ /* 0x000fea0003800000 */
.L_x_50:
[----:B------:R-:W-:-:S04]  /*1430*/  ULEA UR4, UR11, UR4, 0x2 ;  /* 0x000000040b047291 */ /* 0x000fc8000f8e103f */
[----:B------:R-:W-:Y:S02]  /*1440*/  UISETP.GE.AND UP2, UPT, UR4, UR20, UPT ;  /* 0x000000140400728c */ /* 0x000fe4000bf46270 */
[----:B-----5:R-:W-:-:S04]  /*1450*/  IMAD.U32 R0, RZ, RZ, UR4 ;  /* 0x00000004ff007e24 */ /* 0x020fc8000f8e00ff */
[----:B------:R-:W-:Y:S02]  /*1460*/  PLOP3.LUT P0, PT, PT, PT, UP2, 0x80, 0x0 ;  /* 0x000000000000781c */ /* 0x000fe40003f0f028 */
[----:B------:R-:W-:-:S13]  /*1470*/  ISETP.LT.AND P1, PT, R0, UR9, PT ;  /* 0x0000000900007c0c */ /* 0x000fda000bf21270 */
[----:B------:R-:W-:Y:S05]  /*1480*/  @!P0 BRA P1, `(.L_x_68) ;  /* 0xffffffec00808947 */ /* 0x000fea000083ffff */
[----:B------:R-:W-:Y:S05]  /*1490*/  EXIT ;  /* 0x000000000000794d */ /* 0x000fea0003800000 */
.L_x_69:
        /* <DEDUP_REMOVED lines=14> */
.L_x_96:


//--------------------- .text._Z25multi_tensor_apply_kernelI18TensorListMetadataILi3ELb0EEN18transformer_engine16multi_tensor_sgd10SGDFunctorILi3E6__halfS5_EEJffffbbbfEEvlPViT_T0_DpT1_ --------------------------
	.section	.text._Z25multi_tensor_apply_kernelI18TensorListMetadataILi3ELb0EEN18transformer_engine16multi_tensor_sgd10SGDFunctorILi3E6__halfS5_EEJffffbbbfEEvlPViT_T0_DpT1_,"ax",@progbits
	.align	128
        .global         _Z25multi_tensor_apply_kernelI18TensorListMetadataILi3ELb0EEN18transformer_engine16multi_tensor_sgd10SGDFunctorILi3E6__halfS5_EEJffffbbbfEEvlPViT_T0_DpT1_
        .type           _Z25multi_tensor_apply_kernelI18TensorListMetadataILi3ELb0EEN18transformer_engine16multi_tensor_sgd10SGDFunctorILi3E6__halfS5_EEJffffbbbfEEvlPViT_T0_DpT1_,@function
        .size           _Z25multi_tensor_apply_kernelI18TensorListMetadataILi3ELb0EEN18transformer_engine16multi_tensor_sgd10SGDFunctorILi3E6__halfS5_EEJffffbbbfEEvlPViT_T0_DpT1_,(.L_x_97 - _Z25multi_tensor_apply_kernelI18TensorListMetadataILi3ELb0EEN18transformer_engine16multi_tensor_sgd10SGDFunctorILi3E6__halfS5_EEJffffbbbfEEvlPViT_T0_DpT1_)
        .other          _Z25multi_tensor_apply_kernelI18TensorListMetadataILi3ELb0EEN18transformer_engine16multi_tensor_sgd10SGDFunctorILi3E6__halfS5_EEJffffbbbfEEvlPViT_T0_DpT1_,@"STO_CUDA_ENTRY STV_DEFAULT"
_Z25multi_tensor_apply_kernelI18TensorListMetadataILi3ELb0EEN18transformer_engine16multi_tensor_sgd10SGDFunctorILi3E6__halfS5_EEJffffbbbfEEvlPViT_T0_DpT1_:
.text._Z25multi_tensor_apply_kernelI18TensorListMetadataILi3ELb0EEN18transformer_engine16multi_tensor_sgd10SGDFunctorILi3E6__halfS5_EEJffffbbbfEEvlPViT_T0_DpT1_:
        /* <DEDUP_REMOVED lines=24> */
[----:B------:R-:W-:Y:S01]  /*0180*/  ULDC.S8 UR9, c[0x0][0xdbe] ;  /* 0x00036f8000097ab9 */ /* 0x000fe20000000200 */
[----:B------:R-:W-:Y:S01]  /*0190*/  FSETP.NEU.AND P0, PT, RZ, UR4, PT ;  /* 0x00000004ff007c0b */ /* 0x000fe2000bf0d000 */
[----:B------:R-:W-:Y:S01]  /*01a0*/  ULDC.64 UR14, c[0x0][UR6+0x210] ;  /* 0x00008400060e7abb */ /* 0x000fe20008000a00 */
[----:B------:R-:W-:Y:S01]  /*01b0*/  ULDC.64 UR16, c[0x0][UR6+0x390] ;  /* 0x0000e40006107abb */ /* 0x000fe20008000a00 */
[----:B------:R-:W-:Y:S01]  /*01c0*/  USHF.R.S32.HI UR18, URZ, 0x1f, UR5 ;  /* 0x0000001f3f127899 */ /* 0x000fe20008011405 */
[----:B------:R-:W-:Y:S01]  /*01d0*/  ULDC.64 UR6, c[0x0][UR6+0x510] ;  /* 0x0001440006067abb */ /* 0x000fe20008000a00 */
        /* <DEDUP_REMOVED lines=11> */
.L_x_92:
[----:B----4-:R-:W-:-:S04]  /*0290*/  VIADD R4, R33, UR4 ;  /* 0x0000000421047c36 */ /* 0x010fc80008000000 */
[C---:B--2---:R-:W-:Y:S01]  /*02a0*/  VIADD R7, R4.reuse, UR11 ;  /* 0x0000000b04077c36 */ /* 0x044fe20008000000 */
[C---:B------:R-:W-:Y:S02]  /*02b0*/  ISETP.GE.AND P0, PT, R4.reuse, UR21, PT ;  /* 0x0000001504007c0c */ /* 0x040fe4000bf06270 */
[C---:B------:R-:W-:Y:S01]  /*02c0*/  IADD3 R2, P1, R4.reuse, UR5, RZ ;  /* 0x0000000504027c10 */ /* 0x040fe2000ff3e0ff */
[C---:B-1----:R-:W-:Y:S01]  /*02d0*/  VIADD R9, R7.reuse, UR11 ;  /* 0x0000000b07097c36 */ /* 0x042fe20008000000 */
[C---:B------:R-:W-:Y:S02]  /*02e0*/  ISETP.LT.AND P0, PT, R4.reuse, UR8, !P0 ;  /* 0x0000000804007c0c */ /* 0x040fe4000c701270 */
[----:B------:R-:W-:Y:S01]  /*02f0*/  LEA.HI.X.SX32 R3, R4, UR18, 0x1, P1 ;  /* 0x0000001204037c11 */ /* 0x000fe200088f0eff */
[C---:B------:R-:W-:Y:S01]  /*0300*/  IMAD.SHL.U32 R10, R2.reuse, 0x2, RZ ;  /* 0x00000002020a7824 */ /* 0x040fe200078e00ff */
[----:B------:R-:W-:Y:S01]  /*0310*/  ISETP.GE.AND P1, PT, R7, UR21, PT ;  /* 0x0000001507007c0c */ /* 0x000fe2000bf26270 */
[----:B------:R-:W-:Y:S01]  /*0320*/  VIADD R5, R9, UR11 ;  /* 0x0000000b09057c36 */ /* 0x000fe20008000000 */
[----:B------:R-:W-:-:S02]  /*0330*/  SHF.L.U64.HI R11, R2, 0x1, R3 ;  /* 0x00000001020b7819 */ /* 0x000fc40000010203 */
[C---:B------:R-:W-:Y:S02]  /*0340*/  IADD3 R4, P3, R7.reuse, UR5, RZ ;  /* 0x0000000507047c10 */ /* 0x040fe4000ff7e0ff */
[C---:B------:R-:W-:Y:S02]  /*0350*/  ISETP.LT.AND P1, PT, R7.reuse, UR8, !P1 ;  /* 0x0000000807007c0c */ /* 0x040fe4000cf21270 */
[----:B------:R-:W-:Y:S01]  /*0360*/  LEA.HI.X.SX32 R7, R7, UR18, 0x1, P3 ;  /* 0x0000001207077c11 */ /* 0x000fe200098f0eff */
[----:B------:R-:W0:Y:S01]  /*0370*/  @P0 LDC R35, c[0x0][0xdc0] ;  /* 0x00037000ff230b82 */ /* 0x000e220000000800 */
[----:B------:R-:W-:-:S04]  /*0380*/  @P0 IADD3 R2, P2, R10, UR14, RZ ;  /* 0x0000000e0a020c10 */ /* 0x000fc8000ff5e0ff */
[----:B------:R-:W-:Y:S02]  /*0390*/  @P0 IADD3.X R3, R11, UR15, RZ, P2, !PT ;  /* 0x0000000f0b030c10 */ /* 0x000fe400097fe4ff */
[----:B------:R-:W-:Y:S02]  /*03a0*/  ISETP.GE.AND P2, PT, R9, UR21, PT ;  /* 0x0000001509007c0c */ /* 0x000fe4000bf46270 */
[----:B------:R-:W-:Y:S01]  /*03b0*/  ISETP.GE.AND P3, PT, R5, UR21, PT ;  /* 0x0000001505007c0c */ /* 0x000fe2000bf66270 */
[----:B------:R1:W2:Y:S01]  /*03c0*/  @P0 LDG.E.U16 R25, desc[UR12][R2.64] ;  /* 0x0000000c02190981 */ /* 0x0002a2000c1e1500 */
[C---:B------:R-:W-:Y:S01]  /*03d0*/  ISETP.LT.AND P2, PT, R9.reuse, UR8, !P2 ;  /* 0x0000000809007c0c */ /* 0x040fe2000d741270 */
[----:B------:R-:W-:Y:S01]  /*03e0*/  IMAD.SHL.U32 R14, R4, 0x2, RZ ;  /* 0x00000002040e7824 */ /* 0x000fe200078e00ff */
[----:B------:R-:W-:Y:S01]  /*03f0*/  IADD3 R6, P5, R9, UR5, RZ ;  /* 0x0000000509067c10 */ /* 0x000fe2000ffbe0ff */
[----:B------:R-:W3:Y:S01]  /*0400*/  @P1 LDC R31, c[0x0][0xdc0] ;  /* 0x00037000ff1f1b82 */ /* 0x000ee20000000800 */
[----:B------:R-:W-:-:S02]  /*0410*/  ISETP.LT.AND P3, PT, R5, UR8, !P3 ;  /* 0x0000000805007c0c */ /* 0x000fc4000df61270 */
[----:B------:R-:W-:Y:S01]  /*0420*/  SHF.L.U64.HI R15, R4, 0x1, R7 ;  /* 0x00000001040f7819 */ /* 0x000fe20000010207 */
[C---:B------:R-:W-:Y:S01]  /*0430*/  IMAD.SHL.U32 R17, R6.reuse, 0x2, RZ ;  /* 0x0000000206117824 */ /* 0x040fe200078e00ff */
[----:B------:R-:W-:Y:S02]  /*0440*/  IADD3 R7, P4, R5, UR5, RZ ;  /* 0x0000000505077c10 */ /* 0x000fe4000ff9e0ff */
[----:B------:R-:W-:Y:S02]  /*0450*/  LEA.HI.X.SX32 R9, R9, UR18, 0x1, P5 ;  /* 0x0000001209097c11 */ /* 0x000fe4000a8f0eff */
[----:B------:R-:W-:Y:S01]  /*0460*/  LEA.HI.X.SX32 R8, R5, UR18, 0x1, P4 ;  /* 0x0000001205087c11 */ /* 0x000fe2000a0f0eff */
[----:B------:R-:W-:Y:S01]  /*0470*/  IMAD.SHL.U32 R20, R7, 0x2, RZ ;  /* 0x0000000207147824 */ /* 0x000fe200078e00ff */
[----:B-1----:R-:W-:Y:S01]  /*0480*/  SHF.L.U64.HI R2, R6, 0x1, R9 ;  /* 0x0000000106027819 */ /* 0x002fe20000010209 */
[----:B------:R-:W1:Y:S01]  /*0490*/  @P2 LDC R30, c[0x0][0xdc0] ;  /* 0x00037000ff1e2b82 */ /* 0x000e620000000800 */
[----:B------:R-:W-:-:S02]  /*04a0*/  @P2 IADD3 R6, P4, R17, UR14, RZ ;  /* 0x0000000e11062c10 */ /* 0x000fc4000ff9e0ff */
[----:B------:R-:W-:Y:S02]  /*04b0*/  SHF.L.U64.HI R3, R7, 0x1, R8 ;  /* 0x0000000107037819 */ /* 0x000fe40000010208 */
[----:B------:R-:W-:Y:S02]  /*04c0*/  @P2 IADD3.X R7, R2, UR15, RZ, P4, !PT ;  /* 0x0000000f02072c10 */ /* 0x000fe4000a7fe4ff */
[----:B------:R-:W-:Y:S02]  /*04d0*/  @P3 IADD3 R18, P4, R20, UR14, RZ ;  /* 0x0000000e14123c10 */ /* 0x000fe4000ff9e0ff */
[----:B------:R-:W-:Y:S01]  /*04e0*/  @P1 IADD3 R4, P6, R14, UR14, RZ ;  /* 0x0000000e0e041c10 */ /* 0x000fe2000ffde0ff */
[----:B------:R4:W5:Y:S01]  /*04f0*/  @P2 LDG.E.U16 R29, desc[UR12][R6.64] ;  /* 0x0000000c061d2981 */ /* 0x000962000c1e1500 */
[----:B------:R-:W-:Y:S02]  /*0500*/  @P3 IADD3.X R19, R3, UR15, RZ, P4, !PT ;  /* 0x0000000f03133c10 */ /* 0x000fe4000a7fe4ff */
[----:B------:R-:W-:-:S02]  /*0510*/  IADD3 R8, P4, R10, UR16, RZ ;  /* 0x000000100a087c10 */ /* 0x000fc4000ff9e0ff */
[----:B------:R-:W-:Y:S01]  /*0520*/  IADD3 R10, P5, R10, UR6, RZ ;  /* 0x000000060a0a7c10 */ /* 0x000fe2000ffbe0ff */
[----:B------:R-:W5:Y:S01]  /*0530*/  @P3 LDG.E.U16 R28, desc[UR12][R18.64] ;  /* 0x0000000c121c3981 */ /* 0x000f62000c1e1500 */
[----:B------:R-:W-:Y:S02]  /*0540*/  @P1 IADD3.X R5, R15, UR15, RZ, P6, !PT ;  /* 0x0000000f0f051c10 */ /* 0x000fe4000b7fe4ff */
[C---:B------:R-:W-:Y:S02]  /*0550*/  IADD3.X R9, R11.reuse, UR17, RZ, P4, !PT ;  /* 0x000000110b097c10 */ /* 0x040fe4000a7fe4ff */
[----:B------:R-:W-:Y:S01]  /*0560*/  IADD3.X R11, R11, UR7, RZ, P5, !PT ;  /* 0x000000070b0b7c10 */ /* 0x000fe2000affe4ff */
[----:B------:R0:W3:Y:S01]  /*0570*/  @P1 LDG.E.U16 R27, desc[UR12][R4.64] ;  /* 0x0000000c041b1981 */ /* 0x0000e2000c1e1500 */
[C---:B------:R-:W-:Y:S02]  /*0580*/  IADD3 R12, P4, R14.reuse, UR16, RZ ;  /* 0x000000100e0c7c10 */ /* 0x040fe4000ff9e0ff */
[----:B------:R-:W-:Y:S01]  /*0590*/  IADD3 R14, P5, R14, UR6, RZ ;  /* 0x000000060e0e7c10 */ /* 0x000fe2000ffbe0ff */
[----:B------:R-:W5:Y:S01]  /*05a0*/  @P0 LDG.E.U16 R26, desc[UR12][R8.64] ;  /* 0x0000000c081a0981 */ /* 0x000f62000c1e1500 */
[----:B------:R-:W-:-:S02]  /*05b0*/  IADD3.X R13, R15, UR17, RZ, P4, !PT ;  /* 0x000000110f0d7c10 */ /* 0x000fc4000a7fe4ff */
[----:B------:R-:W-:Y:S01]  /*05c0*/  IADD3.X R15, R15, UR7, RZ, P5, !PT ;  /* 0x000000070f0f7c10 */ /* 0x000fe2000affe4ff */
[----:B------:R-:W5:Y:S01]  /*05d0*/  @P0 LDG.E.U16 R24, desc[UR12][R10.64] ;  /* 0x0000000c0a180981 */ /* 0x000f62000c1e1500 */
[C---:B------:R-:W-:Y:S02]  /*05e0*/  IADD3 R16, P4, R17.reuse, UR16, RZ ;  /* 0x0000001011107c10 */ /* 0x040fe4000ff9e0ff */
[----:B----4-:R-:W-:Y:S01]  /*05f0*/  IADD3 R6, P5, R17, UR6, RZ ;  /* 0x0000000611067c10 */ /* 0x010fe2000ffbe0ff */
[----:B------:R-:W4:Y:S01]  /*0600*/  @P1 LDG.E.U16 R18, desc[UR12][R12.64] ;  /* 0x0000000c0c121981 */ /* 0x000f22000c1e1500 */
[----:B------:R-:W-:Y:S02]  /*0610*/  IADD3.X R17, R2, UR17, RZ, P4, !PT ;  /* 0x0000001102117c10 */ /* 0x000fe4000a7fe4ff */
[----:B0-----:R-:W-:Y:S01]  /*0620*/  IADD3 R4, P4, R20, UR16, RZ ;  /* 0x0000001014047c10 */ /* 0x001fe2000ff9e0ff */
[----:B------:R-:W4:Y:S01]  /*0630*/  @P1 LDG.E.U16 R19, desc[UR12][R14.64] ;  /* 0x0000000c0e131981 */ /* 0x000f22000c1e1500 */
[----:B------:R-:W-:-:S02]  /*0640*/  IADD3.X R7, R2, UR7, RZ, P5, !PT ;  /* 0x0000000702077c10 */ /* 0x000fc4000affe4ff */
[----:B------:R-:W-:Y:S02]  /*0650*/  IADD3 R2, P5, R20, UR6, RZ ;  /* 0x0000000614027c10 */ /* 0x000fe4000ffbe0ff */
[C---:B------:R-:W-:Y:S01]  /*0660*/  IADD3.X R5, R3.reuse, UR17, RZ, P4, !PT ;  /* 0x0000001103057c10 */ /* 0x040fe2000a7fe4ff */
[----:B------:R-:W4:Y:S01]  /*0670*/  @P2 LDG.E.U16 R20, desc[UR12][R16.64] ;  /* 0x0000000c10142981 */ /* 0x000f22000c1e1500 */
[----:B------:R-:W-:-:S03]  /*0680*/  IADD3.X R3, R3, UR7, RZ, P5, !PT ;  /* 0x0000000703037c10 */ /* 0x000fc6000affe4ff */
[----:B------:R-:W4:Y:S04]  /*0690*/  @P2 LDG.E.U16 R21, desc[UR12][R6.64] ;  /* 0x0000000c06152981 */ /* 0x000f28000c1e1500 */
[----:B------:R-:W4:Y:S04]  /*06a0*/  @P3 LDG.E.U16 R22, desc[UR12][R4.64] ;  /* 0x0000000c04163981 */ /* 0x000f28000c1e1500 */
[----:B------:R-:W4:Y:S01]  /*06b0*/  @P3 LDG.E.U16 R23, desc[UR12][R2.64] ;  /* 0x0000000c02173981 */ /* 0x000f22000c1e1500 */
[----:B------:R-:W-:Y:S01]  /*06c0*/  PLOP3.LUT P4, PT, PT, PT, UP1, 0x80, 0x0 ;  /* 0x000000000000781c */ /* 0x000fe20003f8f018 */
[----:B------:R-:W-:Y:S01]  /*06d0*/  BSSY B0, `(.L_x_70) ;  /* 0x00000fe000007945 */ /* 0x000fe20003800000 */
[----:B--2---:R-:W-:-:S02]  /*06e0*/  @P0 HADD2.F32 R32, -RZ, R25.H0_H0 ;  /* 0x20000019ff200230 */ /* 0x004fc40000004100 */
[----:B------:R-:W-:-:S03]  /*06f0*/  IMAD.MOV.U32 R25, RZ, RZ, RZ ;  /* 0x000000ffff197224 */ /* 0x000fc600078e00ff */
[----:B------:R-:W-:Y:S02]  /*0700*/  @P0 FMUL R25, R32, R35 ;  /* 0x0000002320190220 */ /* 0x000fe40000400000 */
[----:B------:R-:W0:Y:S01]  /*0710*/  @P3 LDC R32, c[0x0][0xdc0] ;  /* 0x00037000ff203b82 */ /* 0x000e220000000800 */
[----:B---3--:R-:W-:Y:S02]  /*0720*/  @P1 HADD2.F32 R34, -RZ, R27.H0_H0 ;  /* 0x2000001bff221230 */ /* 0x008fe40000004100 */
[----:B------:R-:W-:-:S03]  /*0730*/  IMAD.MOV.U32 R27, RZ, RZ, RZ ;  /* 0x000000ffff1b7224 */ /* 0x000fc600078e00ff */
[----:B------:R-:W-:Y:S01]  /*0740*/  @P1 FMUL R27, R34, R31 ;  /* 0x0000001f221b1220 */ /* 0x000fe20000400000 */
[----:B-----5:R-:W-:Y:S02]  /*0750*/  @P2 HADD2.F32 R31, -RZ, R29.H0_H0 ;  /* 0x2000001dff1f2230 */ /* 0x020fe40000004100 */
[----:B------:R-:W-:Y:S02]  /*0760*/  @P3 HADD2.F32 R35, -RZ, R28.H0_H0 ;  /* 0x2000001cff233230 */ /* 0x000fe40000004100 */
[----:B------:R-:W-:Y:S02]  /*0770*/  IMAD.MOV.U32 R29, RZ, RZ, RZ ;  /* 0x000000ffff1d7224 */ /* 0x000fe400078e00ff */
[----:B-1----:R-:W-:Y:S01]  /*0780*/  @P2 FMUL R29, R31, R30 ;  /* 0x0000001e1f1d2220 */ /* 0x002fe20000400000 */
[----:B------:R-:W-:Y:S01]  /*0790*/  CS2R R30, SRZ ;  /* 0x00000000001e7805 */ /* 0x000fe2000001ff00 */
[----:B------:R-:W-:Y:S02]  /*07a0*/  IMAD.MOV.U32 R28, RZ, RZ, RZ ;  /* 0x000000ffff1c7224 */ /* 0x000fe400078e00ff */
[----:B0-----:R-:W-:Y:S01]  /*07b0*/  @P3 FMUL R31, R35, R32 ;  /* 0x00000020231f3220 */ /* 0x001fe20000400000 */
[----:B------:R-:W-:-:S02]  /*07c0*/  @P0 HADD2.F32 R30, -RZ, R26.H0_H0 ;  /* 0x2000001aff1e0230 */ /* 0x000fc40000004100 */
[----:B------:R-:W-:Y:S02]  /*07d0*/  @P0 HADD2.F32 R28, -RZ, R24.H0_H0 ;  /* 0x20000018ff1c0230 */ /* 0x000fe40000004100 */
[----:B------:R-:W-:Y:S02]  /*07e0*/  IMAD.MOV.U32 R32, RZ, RZ, RZ ;  /* 0x000000ffff207224 */ /* 0x000fe400078e00ff */
[----:B------:R-:W-:Y:S02]  /*07f0*/  IMAD.MOV.U32 R26, RZ, RZ, RZ ;  /* 0x000000ffff1a7224 */ /* 0x000fe400078e00ff */
[----:B------:R-:W-:Y:S02]  /*0800*/  IMAD.MOV.U32 R24, RZ, RZ, RZ ;  /* 0x000000ffff187224 */ /* 0x000fe400078e00ff */
[----:B----4-:R-:W-:Y:S02]  /*0810*/  @P1 HADD2.F32 R32, -RZ, R18.H0_H0 ;  /* 0x20000012ff201230 */ /* 0x010fe40000004100 */
[----:B------:R-:W-:Y:S01]  /*0820*/  @P1 HADD2.F32 R26, -RZ, R19.H0_H0 ;  /* 0x20000013ff1a1230 */ /* 0x000fe20000004100 */
[----:B------:R-:W-:Y:S01]  /*0830*/  CS2R R18, SRZ ;  /* 0x0000000000127805 */ /* 0x000fe2000001ff00 */
[----:B------:R-:W-:-:S02]  /*0840*/  @P2 HADD2.F32 R24, -RZ, R20.H0_H0 ;  /* 0x20000014ff182230 */ /* 0x000fc40000004100 */
[----:B------:R-:W-:Y:S02]  /*0850*/  IMAD.MOV.U32 R20, RZ, RZ, RZ ;  /* 0x000000ffff147224 */ /* 0x000fe400078e00ff */
[----:B------:R-:W-:Y:S02]  /*0860*/  @P2 HADD2.F32 R18, -RZ, R21.H0_H0 ;  /* 0x20000015ff122230 */ /* 0x000fe40000004100 */
[----:B------:R-:W-:Y:S02]  /*0870*/  @P3 HADD2.F32 R20, -RZ, R22.H0_H0 ;  /* 0x20000016ff143230 */ /* 0x000fe40000004100 */
[----:B------:R-:W-:Y:S01]  /*0880*/  @P3 HADD2.F32 R19, -RZ, R23.H0_H0 ;  /* 0x20000017ff133230 */ /* 0x000fe20000004100 */
[----:B------:R-:W-:Y:S06]  /*0890*/  @P4 BRA `(.L_x_71) ;  /* 0x0000000400fc4947 */ /* 0x000fec0003800000 */
[----:B------:R-:W-:-:S13]  /*08a0*/  FSETP.NEU.AND P4, PT, RZ, UR19, PT ;  /* 0x00000013ff007c0b */ /* 0x000fda000bf8d000 */
[----:B------:R-:W-:Y:S05]  /*08b0*/  @P4 BRA `(.L_x_72) ;  /* 0x0000000000a84947 */ /* 0x000fea0003800000 */
[----:B------:R-:W2:Y:S01]  /*08c0*/  @P0 LDG.E.U16 R7, desc[UR12][R8.64] ;  /* 0x0000000c08070981 */ /* 0x000ea2000c1e1500 */
[----:B------:R-:W0:Y:S01]  /*08d0*/  @P0 LDC R2, c[0x0][0xdac] ;  /* 0x00036b00ff020b82 */ /* 0x000e220000000800 */
[----:B------:R-:W-:-:S07]  /*08e0*/  PLOP3.LUT P4, PT, PT, PT, UP0, 0x80, 0x0 ;  /* 0x000000000000781c */ /* 0x000fce0003f8f008 */
[----:B------:R-:W1:Y:S01]  /*08f0*/  @P0 LDC R3, c[0x0][0xdb8] ;  /* 0x00036e00ff030b82 */ /* 0x000e620000000800 */
[----:B0-----:R-:W-:-:S05]  /*0900*/  @P0 FFMA R30, R30, R2, R25 ;  /* 0x000000021e1e0223 */ /* 0x001fca0000000019 */
[----:B------:R-:W-:-:S05]  /*0910*/  @P0 FSEL R30, R30, R25, P4 ;  /* 0x000000191e1e0208 */ /* 0x000fca0002000000 */
[----:B-1----:R-:W-:-:S06]  /*0920*/  @P0 FMUL R30, R30, R3 ;  /* 0x000000031e1e0220 */ /* 0x002fcc0000400000 */
[----:B------:R-:W2:Y:S02]  /*0930*/  @P0 F2F.F16.F32 R30, -R30 ;  /* 0x8000001e001e0304 */ /* 0x000ea40000200800 */
[----:B--2---:R-:W-:Y:S02]  /*0940*/  @P0 HADD2 R2, R7.H0_H0, R30.H0_H0 ;  /* 0x2000001e07020230 */ /* 0x004fe40000000800 */
[----:B------:R-:W0:Y:S03]  /*0950*/  @P1 LDC R7, c[0x0][0xdb8] ;  /* 0x00036e00ff071b82 */ /* 0x000e260000000800 */
[----:B------:R-:W-:-:S05]  /*0960*/  PRMT R6, R2, 0x7610, R6 ;  /* 0x0000761002067816 */ /* 0x000fca0000000006 */
[----:B------:R1:W-:Y:S01]  /*0970*/  @P0 STG.E.U16 desc[UR12][R8.64], R6 ;  /* 0x0000000608000986 */ /* 0x0003e2000c10150c */
[----:B------:R-:W2:Y:S03]  /*0980*/  @P1 LDC R2, c[0x0][0xdac] ;  /* 0x00036b00ff021b82 */ /* 0x000ea60000000800 */
[----:B------:R-:W3:Y:S01]  /*0990*/  @P1 LDG.E.U16 R3, desc[UR12][R12.64] ;  /* 0x0000000c0c031981 */ /* 0x000ee2000c1e1500 */
[----:B------:R-:W-:Y:S01]  /*09a0*/  PLOP3.LUT P0, PT, PT, PT, UP0, 0x80, 0x0 ;  /* 0x000000000000781c */ /* 0x000fe20003f0f008 */
[----:B------:R-:W-:Y:S01]  /*09b0*/  BSSY B1, `(.L_x_73) ;  /* 0x0000010000017945 */ /* 0x000fe20003800000 */
[----:B--2---:R-:W-:-:S05]  /*09c0*/  @P1 FFMA R32, R32, R2, R27 ;  /* 0x0000000220201223 */ /* 0x004fca000000001b */
[----:B------:R-:W-:-:S05]  /*09d0*/  @P1 FSEL R32, R32, R27, P0 ;  /* 0x0000001b20201208 */ /* 0x000fca0000000000 */
[----:B0-----:R-:W-:-:S06]  /*09e0*/  @P1 FMUL R32, R32, R7 ;  /* 0x0000000720201220 */ /* 0x001fcc0000400000 */
[----:B------:R-:W3:Y:S02]  /*09f0*/  @P1 F2F.F16.F32 R32, -R32 ;  /* 0x8000002000201304 */ /* 0x000ee40000200800 */
[----:B---3--:R-:W-:-:S05]  /*0a00*/  @P1 HADD2 R3, R3.H0_H0, R32.H0_H0 ;  /* 0x2000002003031230 */ /* 0x008fca0000000800 */
[----:B------:R1:W-:Y:S01]  /*0a10*/  @P1 STG.E.U16 desc[UR12][R12.64], R3 ;  /* 0x000000030c001986 */ /* 0x0003e2000c10150c */
[----:B------:R-:W-:Y:S05]  /*0a20*/  @!P2 BRA `(.L_x_74) ;  /* 0x000000000020a947 */ /* 0x000fea0003800000 */
[----:B-1----:R-:W2:Y:S01]  /*0a30*/  LDG.E.U16 R3, desc[UR12][R16.64] ;  /* 0x0000000c10037981 */ /* 0x002ea2000c1e1500 */
[----:B------:R-:W-:Y:S01]  /*0a40*/  FFMA R24, R24, UR23, R29 ;  /* 0x0000001718187c23 */ /* 0x000fe2000800001d */
[----:B------:R-:W-:-:S04]  /*0a50*/  PLOP3.LUT P0, PT, PT, PT, UP0, 0x80, 0x0 ;  /* 0x000000000000781c */ /* 0x000fc80003f0f008 */
[----:B------:R-:W-:-:S05]  /*0a60*/  FSEL R24, R24, R29, P0 ;  /* 0x0000001d18187208 */ /* 0x000fca0000000000 */
[----:B------:R-:W-:-:S06]  /*0a70*/  FMUL R24, R24, UR22 ;  /* 0x0000001618187c20 */ /* 0x000fcc0008400000 */
[----:B------:R-:W2:Y:S02]  /*0a80*/  F2F.F16.F32 R24, -R24 ;  /* 0x8000001800187304 */ /* 0x000ea40000200800 */
[----:B--2---:R-:W-:-:S05]  /*0a90*/  HADD2 R3, R3.H0_H0, R24.H0_H0 ;  /* 0x2000001803037230 */ /* 0x004fca0000000800 */
[----:B------:R0:W-:Y:S02]  /*0aa0*/  STG.E.U16 desc[UR12][R16.64], R3 ;  /* 0x0000000310007986 */ /* 0x0001e4000c10150c */
.L_x_74:
[----:B------:R-:W-:Y:S05]  /*0ab0*/  BSYNC B1 ;  /* 0x0000000000017941 */ /* 0x000fea0003800000 */
.L_x_73:
[----:B------:R-:W-:Y:S05]  /*0ac0*/  @!P3 BRA `(.L_x_75) ;  /* 0x0000000800f8b947 */ /* 0x000fea0003800000 */
[----:B01----:R-:W2:Y:S01]  /*0ad0*/  LDG.E.U16 R3, desc[UR12][R4.64] ;  /* 0x0000000c04037981 */ /* 0x003ea2000c1e1500 */
[----:B------:R-:W-:Y:S01]  /*0ae0*/  FFMA R20, R20, UR23, R31 ;  /* 0x0000001714147c23 */ /* 0x000fe2000800001f */
[----:B------:R-:W-:-:S04]  /*0af0*/  PLOP3.LUT P0, PT, PT, PT, UP0, 0x80, 0x0 ;  /* 0x000000000000781c */ /* 0x000fc80003f0f008 */
[----:B------:R-:W-:-:S05]  /*0b00*/  FSEL R20, R20, R31, P0 ;  /* 0x0000001f14147208 */ /* 0x000fca0000000000 */
[----:B------:R-:W-:-:S06]  /*0b10*/  FMUL R20, R20, UR22 ;  /* 0x0000001614147c20 */ /* 0x000fcc0008400000 */
[----:B------:R-:W2:Y:S02]  /*0b20*/  F2F.F16.F32 R20, -R20 ;  /* 0x8000001400147304 */ /* 0x000ea40000200800 */
[----:B--2---:R-:W-:-:S05]  /*0b30*/  HADD2 R3, R3.H0_H0, R20.H0_H0 ;  /* 0x2000001403037230 */ /* 0x004fca0000000800 */
[----:B------:R4:W-:Y:S01]  /*0b40*/  STG.E.U16 desc[UR12][R4.64], R3 ;  /* 0x0000000304007986 */ /* 0x0009e2000c10150c */
[----:B------:R-:W-:Y:S05]  /*0b50*/  BRA `(.L_x_75) ;  /* 0x0000000800d47947 */ /* 0x000fea0003800000 */
.L_x_72:
[----:B------:R-:W-:Y:S04]  /*0b60*/  BSSY B1, `(.L_x_76) ;  /* 0x0000014000017945 */ /* 0x000fe80003800000 */
[----:B------:R-:W-:Y:S05]  /*0b70*/  @!P0 BRA `(.L_x_77) ;  /* 0x0000000000488947 */ /* 0x000fea0003800000 */
[----:B------:R-:W2:Y:S01]  /*0b80*/  LDG.E.U16 R21, desc[UR12][R8.64] ;  /* 0x0000000c08157981 */ /* 0x000ea2000c1e1500 */
        /* <DEDUP_REMOVED lines=9> */
[----:B------:R-:W-:Y:S02]  /*0c20*/  FSEL R25, R28, R25, !P0 ;  /* 0x000000191c197208 */ /* 0x000fe40004000000 */
[----:B------:R-:W-:-:S03]  /*0c30*/  F2FP.F16.F32.PACK_AB R28, RZ, R28 ;  /* 0x0000001cff1c723e */ /* 0x000fc600000000ff */
[----:B------:R-:W-:-:S04]  /*0c40*/  @P4 FFMA R25, R30, UR23, R25 ;  /* 0x000000171e194c23 */ /* 0x000fc80008000019 */
[----:B------:R-:W-:-:S04]  /*0c50*/  FMUL R25, R25, UR22 ;  /* 0x0000001619197c20 */ /* 0x000fc80008400000 */
[----:B------:R-:W2:Y:S02]  /*0c60*/  F2F.F16.F32 R22, -R25 ;  /* 0x8000001900167304 */ /* 0x000ea40000200800 */
[----:B--2---:R-:W-:-:S05]  /*0c70*/  HADD2 R21, R21.H0_H0, R22.H0_H0 ;  /* 0x2000001615157230 */ /* 0x004fca0000000800 */
[----:B------:R0:W-:Y:S04]  /*0c80*/  STG.E.U16 desc[UR12][R8.64], R21 ;  /* 0x0000001508007986 */ /* 0x0001e8000c10150c */
[----:B------:R0:W-:Y:S02]  /*0c90*/  STG.E.U16 desc[UR12][R10.64], R28 ;  /* 0x0000001c0a007986 */ /* 0x0001e4000c10150c */
.L_x_77:
[----:B------:R-:W-:Y:S05]  /*0ca0*/  BSYNC B1 ;  /* 0x0000000000017941 */ /* 0x000fea0003800000 */
.L_x_76:
[----:B------:R-:W-:Y:S04]  /*0cb0*/  BSSY B1, `(.L_x_78) ;  /* 0x0000014000017945 */ /* 0x000fe80003800000 */
[----:B------:R-:W-:Y:S05]  /*0cc0*/  @!P1 BRA `(.L_x_79) ;  /* 0x0000000000489947 */ /* 0x000fea0003800000 */
[----:B0-----:R-:W2:Y:S01]  /*0cd0*/  LDG.E.U16 R8, desc[UR12][R12.64] ;  /* 0x0000000c0c087981 */ /* 0x001ea2000c1e1500 */
        /* <DEDUP_REMOVED lines=12> */
[----:B------:R-:W-:-:S06]  /*0da0*/  FMUL R27, R27, UR22 ;  /* 0x000000161b1b7c20 */ /* 0x000fcc0008400000 */
[----:B------:R-:W2:Y:S02]  /*0db0*/  F2F.F16.F32 R27, -R27 ;  /* 0x8000001b001b7304 */ /* 0x000ea40000200800 */
[----:B--2---:R-:W-:-:S05]  /*0dc0*/  HADD2 R8, R8.H0_H0, R27.H0_H0 ;  /* 0x2000001b08087230 */ /* 0x004fca0000000800 */
[----:B------:R1:W-:Y:S04]  /*0dd0*/  STG.E.U16 desc[UR12][R12.64], R8 ;  /* 0x000000080c007986 */ /* 0x0003e8000c10150c */
[----:B------:R1:W-:Y:S02]  /*0de0*/  STG.E.U16 desc[UR12][R14.64], R26 ;  /* 0x0000001a0e007986 */ /* 0x0003e4000c10150c */
.L_x_79:
[----:B------:R-:W-:Y:S05]  /*0df0*/  BSYNC B1 ;  /* 0x0000000000017941 */ /* 0x000fea0003800000 */
.L_x_78:
[----:B------:R-:W-:Y:S04]  /*0e00*/  BSSY B1, `(.L_x_80) ;  /* 0x0000014000017945 */ /* 0x000fe80003800000 */
[----:B------:R-:W-:Y:S05]  /*0e10*/  @!P2 BRA `(.L_x_81) ;  /* 0x000000000048a947 */ /* 0x000fea0003800000 */
[----:B01----:R-:W2:Y:S01]  /*0e20*/  LDG.E.U16 R8, desc[UR12][R16.64] ;  /* 0x0000000c10087981 */ /* 0x003ea2000c1e1500 */
        /* <DEDUP_REMOVED lines=17> */
.L_x_81:
[----:B------:R-:W-:Y:S05]  /*0f40*/  BSYNC B1 ;  /* 0x0000000000017941 */ /* 0x000fea0003800000 */
.L_x_80:
[----:B------:R-:W-:Y:S05]  /*0f50*/  @!P3 BRA `(.L_x_75) ;  /* 0x0000000400d4b947 */ /* 0x000fea0003800000 */
[----:B012---:R-:W2:Y:S01]  /*0f60*/  LDG.E.U16 R8, desc[UR12][R4.64] ;  /* 0x0000000c04087981 */ /* 0x007ea2000c1e1500 */
        /* <DEDUP_REMOVED lines=16> */
[----:B------:R3:W-:Y:S01]  /*1070*/  STG.E.U16 desc[UR12][R2.64], R6 ;  /* 0x0000000602007986 */ /* 0x0007e2000c10150c */
[----:B------:R-:W-:Y:S05]  /*1080*/  BRA `(.L_x_75) ;  /* 0x0000000400887947 */ /* 0x000fea0003800000 */
.L_x_71:
[----:B------:R-:W-:Y:S04]  /*1090*/  BSSY B1, `(.L_x_82) ;  /* 0x0000018000017945 */ /* 0x000fe80003800000 */
[----:B------:R-:W-:Y:S05]  /*10a0*/  @!P0 BRA `(.L_x_83) ;  /* 0x0000000000588947 */ /* 0x000fea0003800000 */
[----:B------:R0:W5:Y:S01]  /*10b0*/  LDG.E.U16 R21, desc[UR12][R8.64] ;  /* 0x0000000c08157981 */ /* 0x000162000c1e1500 */
[----:B------:R-:W-:Y:S01]  /*10c0*/  FSETP.NEU.AND P0, PT, RZ, UR19, PT ;  /* 0x00000013ff007c0b */ /* 0x000fe2000bf0d000 */
[----:B------:R-:W-:Y:S01]  /*10d0*/  FFMA R25, R30, UR23, R25 ;  /* 0x000000171e197c23 */ /* 0x000fe20008000019 */
        /* <DEDUP_REMOVED lines=12> */
.L_x_84:
[----:B------:R-:W-:Y:S01]  /*11a0*/  @P6 FFMA R22, R30, UR23, R22 ;  /* 0x000000171e166c23 */ /* 0x000fe20008000016 */
[----:B------:R-:W-:-:S03]  /*11b0*/  @P0 F2FP.F16.F32.PACK_AB R28, RZ, R28 ;  /* 0x0000001cff1c023e */ /* 0x000fc600000000ff */
[----:B------:R-:W-:-:S06]  /*11c0*/  FMUL R22, R22, UR22 ;  /* 0x0000001616167c20 */ /* 0x000fcc0008400000 */
[----:B------:R-:W0:Y:S02]  /*11d0*/  F2F.F16.F32 R22, -R22 ;  /* 0x8000001600167304 */ /* 0x000e240000200800 */
[----:B0----5:R-:W-:-:S05]  /*11e0*/  HADD2 R21, R21.H0_H0, R22.H0_H0 ;  /* 0x2000001615157230 */ /* 0x021fca0000000800 */
[----:B------:R0:W-:Y:S04]  /*11f0*/  STG.E.U16 desc[UR12][R8.64], R21 ;  /* 0x0000001508007986 */ /* 0x0001e8000c10150c */
[----:B------:R0:W-:Y:S02]  /*1200*/  @P0 STG.E.U16 desc[UR12][R10.64], R28 ;  /* 0x0000001c0a000986 */ /* 0x0001e4000c10150c */
.L_x_83:
[----:B------:R-:W-:Y:S05]  /*1210*/  BSYNC B1 ;  /* 0x0000000000017941 */ /* 0x000fea0003800000 */
.L_x_82:
[----:B------:R-:W-:Y:S04]  /*1220*/  BSSY B1, `(.L_x_85) ;  /* 0x0000018000017945 */ /* 0x000fe80003800000 */
[----:B------:R-:W-:Y:S05]  /*1230*/  @!P1 BRA `(.L_x_86) ;  /* 0x0000000000589947 */ /* 0x000fea0003800000 */
[----:B0-----:R0:W5:Y:S01]  /*1240*/  LDG.E.U16 R11, desc[UR12][R12.64] ;  /* 0x0000000c0c0b7981 */ /* 0x001162000c1e1500 */
        /* <DEDUP_REMOVED lines=14> */
.L_x_87:
[----:B------:R-:W-:Y:S01]  /*1330*/  @P5 FFMA R8, R32, UR23, R8 ;  /* 0x0000001720085c23 */ /* 0x000fe20008000008 */
[----:B------:R-:W-:-:S03]  /*1340*/  @P0 F2FP.F16.F32.PACK_AB R26, RZ, R26 ;  /* 0x0000001aff1a023e */ /* 0x000fc600000000ff */
[----:B------:R-:W-:-:S06]  /*1350*/  FMUL R8, R8, UR22 ;  /* 0x0000001608087c20 */ /* 0x000fcc0008400000 */
[----:B------:R-:W0:Y:S02]  /*1360*/  F2F.F16.F32 R8, -R8 ;  /* 0x8000000800087304 */ /* 0x000e240000200800 */
[----:B0----5:R-:W-:-:S05]  /*1370*/  HADD2 R11, R11.H0_H0, R8.H0_H0 ;  /* 0x200000080b0b7230 */ /* 0x021fca0000000800 */
[----:B------:R1:W-:Y:S04]  /*1380*/  STG.E.U16 desc[UR12][R12.64], R11 ;  /* 0x0000000b0c007986 */ /* 0x0003e8000c10150c */
[----:B------:R1:W-:Y:S02]  /*1390*/  @P0 STG.E.U16 desc[UR12][R14.64], R26 ;  /* 0x0000001a0e000986 */ /* 0x0003e4000c10150c */
.L_x_86:
[----:B------:R-:W-:Y:S05]  /*13a0*/  BSYNC B1 ;  /* 0x0000000000017941 */ /* 0x000fea0003800000 */
.L_x_85:
[----:B------:R-:W-:Y:S04]  /*13b0*/  BSSY B1, `(.L_x_88) ;  /* 0x0000018000017945 */ /* 0x000fe80003800000 */
[----:B------:R-:W-:Y:S05]  /*13c0*/  @!P2 BRA `(.L_x_89) ;  /* 0x000000000058a947 */ /* 0x000fea0003800000 */
[----:B01----:R0:W5:Y:S01]  /*13d0*/  LDG.E.U16 R11, desc[UR12][R16.64] ;  /* 0x0000000c100b7981 */ /* 0x003162000c1e1500 */
        /* <DEDUP_REMOVED lines=14> */
.L_x_90:
[----:B------:R-:W-:Y:S01]  /*14c0*/  @P4 FFMA R8, R24, UR23, R8 ;  /* 0x0000001718084c23 */ /* 0x000fe20008000008 */
[----:B------:R-:W-:-:S03]  /*14d0*/  @P0 F2FP.F16.F32.PACK_AB R18, RZ, R18 ;  /* 0x00000012ff12023e */ /* 0x000fc600000000ff */
[----:B------:R-:W-:-:S06]  /*14e0*/  FMUL R8, R8, UR22 ;  /* 0x0000001608087c20 */ /* 0x000fcc0008400000 */
[----:B------:R-:W0:Y:S02]  /*14f0*/  F2F.F16.F32 R8, -R8 ;  /* 0x8000000800087304 */ /* 0x000e240000200800 */
[----:B0----5:R-:W-:-:S05]  /*1500*/  HADD2 R11, R11.H0_H0, R8.H0_H0 ;  /* 0x200000080b0b7230 */ /* 0x021fca0000000800 */
[----:B------:R2:W-:Y:S04]  /*1510*/  STG.E.U16 desc[UR12][R16.64], R11 ;  /* 0x0000000b10007986 */ /* 0x0005e8000c10150c */
[----:B------:R2:W-:Y:S02]  /*1520*/  @P0 STG.E.U16 desc[UR12][R6.64], R18 ;  /* 0x0000001206000986 */ /* 0x0005e4000c10150c */
.L_x_89:
[----:B------:R-:W-:Y:S05]  /*1530*/  BSYNC B1 ;  /* 0x0000000000017941 */ /* 0x000fea0003800000 */
.L_x_88:
[----:B------:R-:W-:Y:S05]  /*1540*/  @!P3 BRA `(.L_x_75) ;  /* 0x000000000058b947 */ /* 0x000fea0003800000 */
[----:B--2---:R2:W5:Y:S01]  /*1550*/  LDG.E.U16 R7, desc[UR12][R4.64] ;  /* 0x0000000c04077981 */ /* 0x004562000c1e1500 */
[----:B------:R-:W-:Y:S01]  /*1560*/  FSETP.NEU.AND P0, PT, RZ, UR19, PT ;  /* 0x00000013ff007c0b */ /* 0x000fe2000bf0d000 */
[----:B0-----:R-:W-:Y:S01]  /*1570*/  FFMA R8, R20, UR23, R31 ;  /* 0x0000001714087c23 */ /* 0x001fe2000800001f */
        /* <DEDUP_REMOVED lines=12> */
.L_x_91:
[----:B------:R-:W-:Y:S01]  /*1640*/  @P3 FFMA R6, R20, UR23, R6 ;  /* 0x0000001714063c23 */ /* 0x000fe20008000006 */
[----:B------:R-:W-:-:S03]  /*1650*/  @P0 F2FP.F16.F32.PACK_AB R19, RZ, R19 ;  /* 0x00000013ff13023e */ /* 0x000fc600000000ff */
[----:B------:R-:W-:-:S06]  /*1660*/  FMUL R6, R6, UR22 ;  /* 0x0000001606067c20 */ /* 0x000fcc0008400000 */
[----:B------:R-:W0:Y:S02]  /*1670*/  F2F.F16.F32 R6, -R6 ;  /* 0x8000000600067304 */ /* 0x000e240000200800 */
[----:B0----5:R-:W-:-:S05]  /*1680*/  HADD2 R7, R7.H0_H0, R6.H0_H0 ;  /* 0x2000000607077230 */ /* 0x021fca0000000800 */
[----:B------:R0:W-:Y:S04]  /*1690*/  STG.E.U16 desc[UR12][R4.64], R7 ;  /* 0x0000000704007986 */ /* 0x0001e8000c10150c */
[----:B------:R0:W-:Y:S02]  /*16a0*/  @P0 STG.E.U16 desc[UR12][R2.64], R19 ;  /* 0x0000001302000986 */ /* 0x0001e4000c10150c */
.L_x_75:
[----:B------:R-:W-:Y:S05]  /*16b0*/  BSYNC B0 ;  /* 0x0000000000007941 */ /* 0x000fea0003800000 */
.L_x_70:
[----:B------:R-:W-:-:S04]  /*16c0*/  ULEA UR4, UR11, UR4, 0x2 ;  /* 0x000000040b047291 */ /* 0x000fc8000f8e103f */
[----:B------:R-:W-:Y:S02]  /*16d0*/  UISETP.GE.AND UP2, UPT, UR4, UR21, UPT ;  /* 0x000000150400728c */ /* 0x000fe4000bf46270 */
[----:B0--3--:R-:W-:-:S04]  /*16e0*/  IMAD.U32 R2, RZ, RZ, UR4 ;  /* 0x00000004ff027e24 */ /* 0x009fc8000f8e00ff */
[----:B------:R-:W-:Y:S02]  /*16f0*/  PLOP3.LUT P0, PT, PT, PT, UP2, 0x80, 0x0 ;  /* 0x000000000000781c */ /* 0x000fe40003f0f028 */
[----:B------:R-:W-:-:S13]  /*1700*/  ISETP.LT.AND P1, PT, R2, UR8, PT ;  /* 0x0000000802007c0c */ /* 0x000fda000bf21270 */
[----:B------:R-:W-:Y:S05]  /*1710*/  @!P0 BRA P1, `(.L_x_92) ;  /* 0xffffffe800dc8947 */ /* 0x000fea000083ffff */
[----:B------:R-:W-:Y:S05]  /*1720*/  EXIT ;  /* 0x000000000000794d */ /* 0x000fea0003800000 */
.L_x_93:
        /* <DEDUP_REMOVED lines=13> */
.L_x_97:


//--------------------- .nv.shared.reserved.0     --------------------------
	.section	.nv.shared.reserved.0,"aw",@nobits
	.weak		__nv_reservedSMEM_offset_0_alias
	.size		__nv_reservedSMEM_offset_0_alias, 0, 0
	.other		__nv_reservedSMEM_offset_0_alias,@"STO_CUDA_RESERVED_SHARED STV_DEFAULT"
__nv_reservedSMEM_offset_0_alias:
	.zero		0


//--------------------- .nv.constant0._Z25multi_tensor_apply_kernelI18TensorListMetadataILi4ELb0EEN18transformer_engine16multi_tensor_sgd10SGDFunctorILi4EffEEJffffbbbfEEvlPViT_T0_DpT1_ --------------------------
	.section	.nv.constant0._Z25multi_tensor_apply_kernelI18TensorListMetadataILi4ELb0EEN18transformer_engine16multi_tensor_sgd10SGDFunctorILi4EffEEJffffbbbfEEvlPViT_T0_DpT1_,"a",@progbits
	.sectionflags	@""
	.align	4
.nv.constant0._Z25multi_tensor_apply_kernelI18TensorListMetadataILi4ELb0EEN18transformer_engine16multi_tensor_sgd10SGDFunctorILi4EffEEJffffbbbfEEvlPViT_T0_DpT1_:
	.zero		3476


//--------------------- .nv.constant0._Z25multi_tensor_apply_kernelI18TensorListMetadataILi4ELb0EEN18transformer_engine16multi_tensor_sgd10SGDFunctorILi4E6__halffEEJffffbbbfEEvlPViT_T0_DpT1_ --------------------------
	.section	.nv.constant0._Z25multi_tensor_apply_kernelI18TensorListMetadataILi4ELb0EEN18transformer_engine16multi_tensor_sgd10SGDFunctorILi4E6__halffEEJffffbbbfEEvlPViT_T0_DpT1_,"a",@progbits
	.sectionflags	@""
	.align	4
.nv.constant0._Z25multi_tensor_apply_kernelI18TensorListMetadataILi4ELb0EEN18transformer_engine16multi_tensor_sgd10SGDFunctorILi4E6__halffEEJffffbbbfEEvlPViT_T0_DpT1_:
	.zero		3476


//--------------------- .nv.constant0._Z25multi_tensor_apply_kernelI18TensorListMetadataILi3ELb0EEN18transformer_engine16multi_tensor_sgd10SGDFunctorILi3EffEEJffffbbbfEEvlPViT_T0_DpT1_ --------------------------
	.section	.nv.constant0._Z25multi_tensor_apply_kernelI18TensorListMetadataILi3ELb0EEN18transformer_engine16multi_tensor_sgd10SGDFunctorILi3EffEEJffffbbbfEEvlPViT_T0_DpT1_,"a",@progbits
	.sectionflags	@""
	.align	4
.nv.constant0._Z25multi_tensor_apply_kernelI18TensorListMetadataILi3ELb0EEN18transformer_engine16multi_tensor_sgd10SGDFunctorILi3EffEEJffffbbbfEEvlPViT_T0_DpT1_:
	.zero		3524


//--------------------- .nv.constant0._Z25multi_tensor_apply_kernelI18TensorListMetadataILi3ELb0EEN18transformer_engine16multi_tensor_sgd10SGDFunctorILi3E6__halfS5_EEJffffbbbfEEvlPViT_T0_DpT1_ --------------------------
	.section	.nv.constant0._Z25multi_tensor_apply_kernelI18TensorListMetadataILi3ELb0EEN18transformer_engine16multi_tensor_sgd10SGDFunctorILi3E6__halfS5_EEJffffbbbfEEvlPViT_T0_DpT1_,"a",@progbits
	.sectionflags	@""
	.align	4
.nv.constant0._Z25multi_tensor_apply_kernelI18TensorListMetadataILi3ELb0EEN18transformer_engine16multi_tensor_sgd10SGDFunctorILi3E6__halfS5_EEJffffbbbfEEvlPViT_T0_DpT1_:
	.zero		3524


//--------------------- SYMBOLS --------------------------

	.type		.nv.reservedSmem.offset0,@object
	.size		.nv.reservedSmem.offset0,0x4
